//
// Generated by NVIDIA NVVM Compiler
//
// Compiler Build ID: CL-36424714
// Cuda compilation tools, release 13.0, V13.0.88
// Based on NVVM 20.0.0
//

.version 9.0
.target sm_100
.address_size 64

	// .globl	clear_buffers_dev
// _ZZ10popcnt_devE5cache has been demoted

.visible .entry clear_buffers_dev(
	.param .u64 .ptr .align 1 clear_buffers_dev_param_0,
	.param .u64 .ptr .align 1 clear_buffers_dev_param_1,
	.param .u32 clear_buffers_dev_param_2
)
{
	.reg .pred 	%p<3>;
	.reg .b32 	%r<11>;
	.reg .b64 	%rd<9>;

	ld.param.u64 	%rd3, [clear_buffers_dev_param_0];
	ld.param.u64 	%rd4, [clear_buffers_dev_param_1];
	ld.param.u32 	%r6, [clear_buffers_dev_param_2];
	mov.u32 	%r7, %tid.x;
	mov.u32 	%r8, %ctaid.x;
	mov.u32 	%r1, %ntid.x;
	mad.lo.s32 	%r10, %r8, %r1, %r7;
	setp.ge.s32 	%p1, %r10, %r6;
	@%p1 bra 	$L__BB0_3;
	mov.u32 	%r9, %nctaid.x;
	mul.lo.s32 	%r3, %r1, %r9;
	cvta.to.global.u64 	%rd1, %rd4;
	cvta.to.global.u64 	%rd2, %rd3;
$L__BB0_2:
	mul.wide.s32 	%rd5, %r10, 8;
	add.s64 	%rd6, %rd1, %rd5;
	mov.b64 	%rd7, 0;
	st.global.u64 	[%rd6], %rd7;
	add.s64 	%rd8, %rd2, %rd5;
	st.global.u64 	[%rd8], %rd7;
	add.s32 	%r10, %r10, %r3;
	setp.lt.s32 	%p2, %r10, %r6;
	@%p2 bra 	$L__BB0_2;
$L__BB0_3:
	ret;

}
	// .globl	init_dev
.visible .entry init_dev(
	.param .u64 .ptr .align 1 init_dev_param_0,
	.param .u64 .ptr .align 1 init_dev_param_1,
	.param .u32 init_dev_param_2,
	.param .u32 init_dev_param_3
)
{
	.reg .pred 	%p<3>;
	.reg .b32 	%r<20>;
	.reg .b64 	%rd<10>;

	ld.param.u64 	%rd3, [init_dev_param_0];
	ld.param.u64 	%rd4, [init_dev_param_1];
	ld.param.u32 	%r6, [init_dev_param_2];
	ld.param.u32 	%r7, [init_dev_param_3];
	mov.u32 	%r8, %tid.x;
	mov.u32 	%r9, %ctaid.x;
	mov.u32 	%r1, %ntid.x;
	mad.lo.s32 	%r19, %r9, %r1, %r8;
	setp.ge.s32 	%p1, %r19, %r6;
	@%p1 bra 	$L__BB1_3;
	mov.u32 	%r10, %nctaid.x;
	mul.lo.s32 	%r3, %r1, %r10;
	cvta.to.global.u64 	%rd1, %rd4;
	cvta.to.global.u64 	%rd2, %rd3;
$L__BB1_2:
	shr.s32 	%r11, %r19, 31;
	shr.u32 	%r12, %r11, 26;
	add.s32 	%r13, %r19, %r12;
	shr.s32 	%r14, %r13, 6;
	mad.lo.s32 	%r15, %r19, %r7, %r14;
	and.b32  	%r16, %r13, -64;
	sub.s32 	%r17, %r16, %r19;
	add.s32 	%r18, %r17, 63;
	mov.b64 	%rd5, 1;
	shl.b64 	%rd6, %rd5, %r18;
	mul.wide.u32 	%rd7, %r15, 8;
	add.s64 	%rd8, %rd1, %rd7;
	st.global.u64 	[%rd8], %rd6;
	add.s64 	%rd9, %rd2, %rd7;
	st.global.u64 	[%rd9], %rd6;
	add.s32 	%r19, %r19, %r3;
	setp.lt.s32 	%p2, %r19, %r6;
	@%p2 bra 	$L__BB1_2;
$L__BB1_3:
	ret;

}
	// .globl	matrix_op_dev
.visible .entry matrix_op_dev(
	.param .u64 .ptr .align 1 matrix_op_dev_param_0,
	.param .u64 .ptr .align 1 matrix_op_dev_param_1,
	.param .u64 .ptr .align 1 matrix_op_dev_param_2,
	.param .u64 .ptr .align 1 matrix_op_dev_param_3,
	.param .u32 matrix_op_dev_param_4,
	.param .u32 matrix_op_dev_param_5,
	.param .u32 matrix_op_dev_param_6
)
{
	.reg .pred 	%p<12>;
	.reg .b32 	%r<70>;
	.reg .b64 	%rd<110>;

	ld.param.u64 	%rd22, [matrix_op_dev_param_0];
	ld.param.u64 	%rd20, [matrix_op_dev_param_1];
	ld.param.u64 	%rd23, [matrix_op_dev_param_2];
	ld.param.u64 	%rd21, [matrix_op_dev_param_3];
	ld.param.u32 	%r25, [matrix_op_dev_param_4];
	ld.param.u32 	%r23, [matrix_op_dev_param_5];
	ld.param.u32 	%r24, [matrix_op_dev_param_6];
	cvta.to.global.u64 	%rd1, %rd22;
	cvta.to.global.u64 	%rd2, %rd23;
	mov.u32 	%r26, %tid.x;
	mov.u32 	%r27, %ctaid.x;
	mov.u32 	%r1, %ntid.x;
	mad.lo.s32 	%r64, %r27, %r1, %r26;
	mul.lo.s32 	%r3, %r24, %r25;
	setp.ge.u32 	%p1, %r64, %r3;
	@%p1 bra 	$L__BB2_15;
	mov.u32 	%r28, %nctaid.x;
	mul.lo.s32 	%r4, %r1, %r28;
	cvta.to.global.u64 	%rd3, %rd20;
	cvta.to.global.u64 	%rd4, %rd21;
$L__BB2_2:
	div.u32 	%r6, %r64, %r24;
	mul.lo.s32 	%r29, %r6, %r24;
	sub.s32 	%r7, %r64, %r29;
	mul.wide.s32 	%rd24, %r64, 8;
	add.s64 	%rd5, %rd3, %rd24;
	ld.global.u64 	%rd109, [%rd5];
	mul.wide.s32 	%rd25, %r6, 4;
	add.s64 	%rd26, %rd4, %rd25;
	ld.global.nc.u32 	%r8, [%rd26];
	setp.lt.s32 	%p2, %r8, 1;
	@%p2 bra 	$L__BB2_14;
	mul.lo.s32 	%r31, %r6, %r23;
	cvt.s64.s32 	%rd7, %r31;
	and.b32  	%r9, %r8, 7;
	setp.lt.u32 	%p3, %r8, 8;
	mov.b32 	%r68, 0;
	@%p3 bra 	$L__BB2_6;
	and.b32  	%r68, %r8, 2147483640;
	neg.s32 	%r65, %r68;
	mov.b32 	%r66, 0;
$L__BB2_5:
	.pragma "nounroll";
	cvt.u64.u32 	%rd28, %r66;
	add.s64 	%rd29, %rd28, %rd7;
	shl.b64 	%rd30, %rd29, 2;
	add.s64 	%rd31, %rd2, %rd30;
	ld.global.nc.u32 	%r33, [%rd31];
	mad.lo.s32 	%r34, %r33, %r24, %r7;
	mul.wide.u32 	%rd32, %r34, 8;
	add.s64 	%rd33, %rd1, %rd32;
	ld.global.nc.u64 	%rd34, [%rd33];
	or.b64  	%rd35, %rd34, %rd109;
	ld.global.nc.u32 	%r35, [%rd31+4];
	mad.lo.s32 	%r36, %r35, %r24, %r7;
	mul.wide.u32 	%rd36, %r36, 8;
	add.s64 	%rd37, %rd1, %rd36;
	ld.global.nc.u64 	%rd38, [%rd37];
	or.b64  	%rd39, %rd38, %rd35;
	ld.global.nc.u32 	%r37, [%rd31+8];
	mad.lo.s32 	%r38, %r37, %r24, %r7;
	mul.wide.u32 	%rd40, %r38, 8;
	add.s64 	%rd41, %rd1, %rd40;
	ld.global.nc.u64 	%rd42, [%rd41];
	or.b64  	%rd43, %rd42, %rd39;
	ld.global.nc.u32 	%r39, [%rd31+12];
	mad.lo.s32 	%r40, %r39, %r24, %r7;
	mul.wide.u32 	%rd44, %r40, 8;
	add.s64 	%rd45, %rd1, %rd44;
	ld.global.nc.u64 	%rd46, [%rd45];
	or.b64  	%rd47, %rd46, %rd43;
	ld.global.nc.u32 	%r41, [%rd31+16];
	mad.lo.s32 	%r42, %r41, %r24, %r7;
	mul.wide.u32 	%rd48, %r42, 8;
	add.s64 	%rd49, %rd1, %rd48;
	ld.global.nc.u64 	%rd50, [%rd49];
	or.b64  	%rd51, %rd50, %rd47;
	ld.global.nc.u32 	%r43, [%rd31+20];
	mad.lo.s32 	%r44, %r43, %r24, %r7;
	mul.wide.u32 	%rd52, %r44, 8;
	add.s64 	%rd53, %rd1, %rd52;
	ld.global.nc.u64 	%rd54, [%rd53];
	or.b64  	%rd55, %rd54, %rd51;
	ld.global.nc.u32 	%r45, [%rd31+24];
	mad.lo.s32 	%r46, %r45, %r24, %r7;
	mul.wide.u32 	%rd56, %r46, 8;
	add.s64 	%rd57, %rd1, %rd56;
	ld.global.nc.u64 	%rd58, [%rd57];
	or.b64  	%rd59, %rd58, %rd55;
	ld.global.nc.u32 	%r47, [%rd31+28];
	mad.lo.s32 	%r48, %r47, %r24, %r7;
	mul.wide.u32 	%rd60, %r48, 8;
	add.s64 	%rd61, %rd1, %rd60;
	ld.global.nc.u64 	%rd62, [%rd61];
	or.b64  	%rd109, %rd62, %rd59;
	add.s32 	%r66, %r66, 8;
	add.s32 	%r65, %r65, 8;
	setp.ne.s32 	%p4, %r65, 0;
	@%p4 bra 	$L__BB2_5;
$L__BB2_6:
	setp.eq.s32 	%p5, %r9, 0;
	@%p5 bra 	$L__BB2_14;
	and.b32  	%r17, %r8, 3;
	setp.lt.u32 	%p6, %r9, 4;
	@%p6 bra 	$L__BB2_9;
	cvt.u64.u32 	%rd64, %r68;
	add.s64 	%rd65, %rd64, %rd7;
	shl.b64 	%rd66, %rd65, 2;
	add.s64 	%rd67, %rd2, %rd66;
	ld.global.nc.u32 	%r49, [%rd67];
	mad.lo.s32 	%r50, %r49, %r24, %r7;
	mul.wide.u32 	%rd68, %r50, 8;
	add.s64 	%rd69, %rd1, %rd68;
	ld.global.nc.u64 	%rd70, [%rd69];
	ld.global.nc.u32 	%r51, [%rd67+4];
	mad.lo.s32 	%r52, %r51, %r24, %r7;
	mul.wide.u32 	%rd71, %r52, 8;
	add.s64 	%rd72, %rd1, %rd71;
	ld.global.nc.u64 	%rd73, [%rd72];
	or.b64  	%rd74, %rd70, %rd73;
	ld.global.nc.u32 	%r53, [%rd67+8];
	mad.lo.s32 	%r54, %r53, %r24, %r7;
	mul.wide.u32 	%rd75, %r54, 8;
	add.s64 	%rd76, %rd1, %rd75;
	ld.global.nc.u64 	%rd77, [%rd76];
	or.b64  	%rd78, %rd74, %rd77;
	ld.global.nc.u32 	%r55, [%rd67+12];
	mad.lo.s32 	%r56, %r55, %r24, %r7;
	mul.wide.u32 	%rd79, %r56, 8;
	add.s64 	%rd80, %rd1, %rd79;
	ld.global.nc.u64 	%rd81, [%rd80];
	or.b64  	%rd82, %rd78, %rd81;
	or.b64  	%rd109, %rd82, %rd109;
	add.s32 	%r68, %r68, 4;
$L__BB2_9:
	setp.eq.s32 	%p7, %r17, 0;
	@%p7 bra 	$L__BB2_14;
	setp.eq.s32 	%p8, %r17, 1;
	@%p8 bra 	$L__BB2_12;
	cvt.u64.u32 	%rd84, %r68;
	add.s64 	%rd85, %rd84, %rd7;
	shl.b64 	%rd86, %rd85, 2;
	add.s64 	%rd87, %rd2, %rd86;
	ld.global.nc.u32 	%r57, [%rd87];
	mad.lo.s32 	%r58, %r57, %r24, %r7;
	mul.wide.u32 	%rd88, %r58, 8;
	add.s64 	%rd89, %rd1, %rd88;
	ld.global.nc.u64 	%rd90, [%rd89];
	ld.global.nc.u32 	%r59, [%rd87+4];
	mad.lo.s32 	%r60, %r59, %r24, %r7;
	mul.wide.u32 	%rd91, %r60, 8;
	add.s64 	%rd92, %rd1, %rd91;
	ld.global.nc.u64 	%rd93, [%rd92];
	or.b64  	%rd94, %rd90, %rd93;
	or.b64  	%rd109, %rd94, %rd109;
	add.s32 	%r68, %r68, 2;
$L__BB2_12:
	and.b32  	%r61, %r8, 1;
	setp.eq.b32 	%p9, %r61, 1;
	not.pred 	%p10, %p9;
	@%p10 bra 	$L__BB2_14;
	cvt.u64.u32 	%rd95, %r68;
	add.s64 	%rd96, %rd95, %rd7;
	shl.b64 	%rd97, %rd96, 2;
	add.s64 	%rd98, %rd2, %rd97;
	ld.global.nc.u32 	%r62, [%rd98];
	mad.lo.s32 	%r63, %r62, %r24, %r7;
	mul.wide.u32 	%rd99, %r63, 8;
	add.s64 	%rd100, %rd1, %rd99;
	ld.global.nc.u64 	%rd101, [%rd100];
	or.b64  	%rd109, %rd101, %rd109;
$L__BB2_14:
	st.global.u64 	[%rd5], %rd109;
	add.s32 	%r64, %r64, %r4;
	setp.lt.u32 	%p11, %r64, %r3;
	@%p11 bra 	$L__BB2_2;
$L__BB2_15:
	ret;

}
	// .globl	popcnt_dev
.visible .entry popcnt_dev(
	.param .u64 .ptr .align 1 popcnt_dev_param_0,
	.param .u32 popcnt_dev_param_1,
	.param .u32 popcnt_dev_param_2,
	.param .u64 .ptr .align 1 popcnt_dev_param_3
)
{
	.reg .pred 	%p<7>;
	.reg .b32 	%r<22>;
	.reg .b64 	%rd<22>;
	// demoted variable
	.shared .align 8 .b8 _ZZ10popcnt_devE5cache[8192];
	ld.param.u64 	%rd5, [popcnt_dev_param_0];
	ld.param.u32 	%r12, [popcnt_dev_param_1];
	ld.param.u32 	%r13, [popcnt_dev_param_2];
	ld.param.u64 	%rd6, [popcnt_dev_param_3];
	mov.u32 	%r1, %tid.x;
	mov.u32 	%r2, %ctaid.x;
	mov.u32 	%r21, %ntid.x;
	mad.lo.s32 	%r20, %r2, %r21, %r1;
	mul.lo.s32 	%r5, %r13, %r12;
	setp.ge.u32 	%p1, %r20, %r5;
	mov.b64 	%rd21, 0;
	@%p1 bra 	$L__BB3_3;
	mov.u32 	%r14, %nctaid.x;
	mul.lo.s32 	%r6, %r21, %r14;
	cvta.to.global.u64 	%rd1, %rd5;
	mov.b64 	%rd21, 0;
$L__BB3_2:
	mul.wide.s32 	%rd9, %r20, 8;
	add.s64 	%rd10, %rd1, %rd9;
	ld.global.nc.u64 	%rd11, [%rd10];
	popc.b64 	%r15, %rd11;
	cvt.u64.u32 	%rd12, %r15;
	add.s64 	%rd21, %rd12, %rd21;
	add.s32 	%r20, %r20, %r6;
	setp.lt.u32 	%p2, %r20, %r5;
	@%p2 bra 	$L__BB3_2;
$L__BB3_3:
	shl.b32 	%r16, %r1, 3;
	mov.u32 	%r17, _ZZ10popcnt_devE5cache;
	add.s32 	%r9, %r17, %r16;
	st.shared.u64 	[%r9], %rd21;
	bar.sync 	0;
	setp.lt.u32 	%p3, %r21, 2;
	@%p3 bra 	$L__BB3_7;
$L__BB3_4:
	shr.u32 	%r11, %r21, 1;
	setp.ge.u32 	%p4, %r1, %r11;
	@%p4 bra 	$L__BB3_6;
	shl.b32 	%r18, %r11, 3;
	add.s32 	%r19, %r9, %r18;
	ld.shared.u64 	%rd13, [%r19];
	ld.shared.u64 	%rd14, [%r9];
	add.s64 	%rd15, %rd14, %rd13;
	st.shared.u64 	[%r9], %rd15;
$L__BB3_6:
	bar.sync 	0;
	setp.gt.u32 	%p5, %r21, 3;
	mov.u32 	%r21, %r11;
	@%p5 bra 	$L__BB3_4;
$L__BB3_7:
	setp.ne.s32 	%p6, %r1, 0;
	@%p6 bra 	$L__BB3_9;
	ld.shared.u64 	%rd16, [_ZZ10popcnt_devE5cache];
	cvta.to.global.u64 	%rd17, %rd6;
	mul.wide.u32 	%rd18, %r2, 8;
	add.s64 	%rd19, %rd17, %rd18;
	st.global.u64 	[%rd19], %rd16;
$L__BB3_9:
	ret;

}


// ===== COMPILED SASS (sm_100) =====

	.target	sm_100

	.elftype	@"ET_EXEC"


//--------------------- .note.nv.tkinfo           --------------------------
	.section	.note.nv.tkinfo,"",@"SHT_NOTE"
	.sectionflags	@"SHF_NOTE_NV_TKINFO"
	.tkinfo
        /*0018*/ 	.word	0x00000002
        /*0030*/ 	.string	""
        /*0030*/ 	.string	"ptxas"
        /*0030*/ 	.string	"Cuda compilation tools, release 13.0, V13.0.88"
        /*0030*/ 	.string	"Build cuda_13.0.r13.0/compiler.36424714_0"
        /*0030*/ 	.string	"-arch sm_100 -m 64 "



//--------------------- .note.nv.cuinfo           --------------------------
	.section	.note.nv.cuinfo,"",@"SHT_NOTE"
	.sectionflags	@"SHF_NOTE_NV_CUINFO"
        /*0018*/ 	.short	0x0002
        /*001a*/ 	.short	0x0064
        /*001c*/ 	.short	0x0082
	.zero		2


//--------------------- .nv.info                  --------------------------
	.section	.nv.info,"",@"SHT_CUDA_INFO"
	.align	4


	//----- nvinfo : EIATTR_REGCOUNT
	.align		4
        /*0000*/ 	.byte	0x04, 0x2f
        /*0002*/ 	.short	(.L_1 - .L_0)
	.align		4
.L_0:
        /*0004*/ 	.word	index@(clear_buffers_dev)
        /*0008*/ 	.word	0x0000000e


	//----- nvinfo : EIATTR_FRAME_SIZE
	.align		4
.L_1:
        /*000c*/ 	.byte	0x04, 0x11
        /*000e*/ 	.short	(.L_3 - .L_2)
	.align		4
.L_2:
        /*0010*/ 	.word	index@(clear_buffers_dev)
        /*0014*/ 	.word	0x00000000


	//----- nvinfo : EIATTR_REGCOUNT
	.align		4
.L_3:
        /*0018*/ 	.byte	0x04, 0x2f
        /*001a*/ 	.short	(.L_5 - .L_4)
	.align		4
.L_4:
        /*001c*/ 	.word	index@(init_dev)
        /*0020*/ 	.word	0x00000010


	//----- nvinfo : EIATTR_FRAME_SIZE
	.align		4
.L_5:
        /*0024*/ 	.byte	0x04, 0x11
        /*0026*/ 	.short	(.L_7 - .L_6)
	.align		4
.L_6:
        /*0028*/ 	.word	index@(init_dev)
        /*002c*/ 	.word	0x00000000


	//----- nvinfo : EIATTR_REGCOUNT
	.align		4
.L_7:
        /*0030*/ 	.byte	0x04, 0x2f
        /*0032*/ 	.short	(.L_9 - .L_8)
	.align		4
.L_8:
        /*0034*/ 	.word	index@(matrix_op_dev)
        /*0038*/ 	.word	0x00000020


	//----- nvinfo : EIATTR_FRAME_SIZE
	.align		4
.L_9:
        /*003c*/ 	.byte	0x04, 0x11
        /*003e*/ 	.short	(.L_11 - .L_10)
	.align		4
.L_10:
        /*0040*/ 	.word	index@(matrix_op_dev)
        /*0044*/ 	.word	0x00000000


	//----- nvinfo : EIATTR_REGCOUNT
	.align		4
.L_11:
        /*0048*/ 	.byte	0x04, 0x2f
        /*004a*/ 	.short	(.L_13 - .L_12)
	.align		4
.L_12:
        /*004c*/ 	.word	index@(popcnt_dev)
        /*0050*/ 	.word	0x00000010


	//----- nvinfo : EIATTR_FRAME_SIZE
	.align		4
.L_13:
        /*0054*/ 	.byte	0x04, 0x11
        /*0056*/ 	.short	(.L_15 - .L_14)
	.align		4
.L_14:
        /*0058*/ 	.word	index@(popcnt_dev)
        /*005c*/ 	.word	0x00000000


	//----- nvinfo : EIATTR_MIN_STACK_SIZE
	.align		4
.L_15:
        /*0060*/ 	.byte	0x04, 0x12
        /*0062*/ 	.short	(.L_17 - .L_16)
	.align		4
.L_16:
        /*0064*/ 	.word	index@(popcnt_dev)
        /*0068*/ 	.word	0x00000000


	//----- nvinfo : EIATTR_MIN_STACK_SIZE
	.align		4
.L_17:
        /*006c*/ 	.byte	0x04, 0x12
        /*006e*/ 	.short	(.L_19 - .L_18)
	.align		4
.L_18:
        /*0070*/ 	.word	index@(matrix_op_dev)
        /*0074*/ 	.word	0x00000000


	//----- nvinfo : EIATTR_MIN_STACK_SIZE
	.align		4
.L_19:
        /*0078*/ 	.byte	0x04, 0x12
        /*007a*/ 	.short	(.L_21 - .L_20)
	.align		4
.L_20:
        /*007c*/ 	.word	index@(init_dev)
        /*0080*/ 	.word	0x00000000


	//----- nvinfo : EIATTR_MIN_STACK_SIZE
	.align		4
.L_21:
        /*0084*/ 	.byte	0x04, 0x12
        /*0086*/ 	.short	(.L_23 - .L_22)
	.align		4
.L_22:
        /*0088*/ 	.word	index@(clear_buffers_dev)
        /*008c*/ 	.word	0x00000000
.L_23:


//--------------------- .nv.compat                --------------------------
	.section	.nv.compat,"",@"SHT_CUDA_COMPAT_INFO"
	.align	4
        /*0000*/ 	.byte	0x02, 0x09, 0x00, 0x00, 0x02, 0x02, 0x01, 0x00, 0x02, 0x05, 0x05, 0x00, 0x03, 0x07, 0x01, 0x01
        /*0010*/ 	.byte	0x02, 0x03, 0x00, 0x00, 0x02, 0x06, 0x01, 0x00, 0x04, 0x0b, 0x08, 0x00, 0x09, 0x00, 0x00, 0x00
        /*0020*/ 	.byte	0x00, 0x00, 0x00, 0x00


//--------------------- .nv.info.popcnt_dev       --------------------------
	.section	.nv.info.popcnt_dev,"",@"SHT_CUDA_INFO"
	.sectionflags	@""
	.align	4


	//----- nvinfo : EIATTR_CUDA_API_VERSION
	.align		4
        /*0000*/ 	.byte	0x04, 0x37
        /*0002*/ 	.short	(.L_25 - .L_24)
.L_24:
        /*0004*/ 	.word	0x00000082


	//----- nvinfo : EIATTR_KPARAM_INFO
	.align		4
.L_25:
        /*0008*/ 	.byte	0x04, 0x17
        /*000a*/ 	.short	(.L_27 - .L_26)
.L_26:
        /*000c*/ 	.word	0x00000000
        /*0010*/ 	.short	0x0003
        /*0012*/ 	.short	0x0010
        /*0014*/ 	.byte	0x00, 0xf5, 0x21, 0x00


	//----- nvinfo : EIATTR_KPARAM_INFO
	.align		4
.L_27:
        /*0018*/ 	.byte	0x04, 0x17
        /*001a*/ 	.short	(.L_29 - .L_28)
.L_28:
        /*001c*/ 	.word	0x00000000
        /*0020*/ 	.short	0x0002
        /*0022*/ 	.short	0x000c
        /*0024*/ 	.byte	0x00, 0xf0, 0x11, 0x00


	//----- nvinfo : EIATTR_KPARAM_INFO
	.align		4
.L_29:
        /*0028*/ 	.byte	0x04, 0x17
        /*002a*/ 	.short	(.L_31 - .L_30)
.L_30:
        /*002c*/ 	.word	0x00000000
        /*0030*/ 	.short	0x0001
        /*0032*/ 	.short	0x0008
        /*0034*/ 	.byte	0x00, 0xf0, 0x11, 0x00


	//----- nvinfo : EIATTR_KPARAM_INFO
	.align		4
.L_31:
        /*0038*/ 	.byte	0x04, 0x17
        /*003a*/ 	.short	(.L_33 - .L_32)
.L_32:
        /*003c*/ 	.word	0x00000000
        /*0040*/ 	.short	0x0000
        /*0042*/ 	.short	0x0000
        /*0044*/ 	.byte	0x00, 0xf5, 0x21, 0x00


	//----- nvinfo : EIATTR_SPARSE_MMA_MASK
	.align		4
.L_33:
        /*0048*/ 	.byte	0x03, 0x50
        /*004a*/ 	.short	0x0000


	//----- nvinfo : EIATTR_MAXREG_COUNT
	.align		4
        /*004c*/ 	.byte	0x03, 0x1b
        /*004e*/ 	.short	0x00ff


	//----- nvinfo : EIATTR_NUM_BARRIERS
	.align		4
        /*0050*/ 	.byte	0x02, 0x4c
        /*0052*/ 	.byte	0x01
	.zero		1


	//----- nvinfo : EIATTR_MERCURY_ISA_VERSION
	.align		4
        /*0054*/ 	.byte	0x03, 0x5f
        /*0056*/ 	.short	0x0101


	//----- nvinfo : EIATTR_VRC_CTA_INIT_COUNT
	.align		4
        /*0058*/ 	.byte	0x02, 0x4a
	.zero		1
	.zero		1


	//----- nvinfo : EIATTR_EXIT_INSTR_OFFSETS
	.align		4
        /*005c*/ 	.byte	0x04, 0x1c
        /*005e*/ 	.short	(.L_35 - .L_34)


	//   ....[0]....
.L_34:
        /*0060*/ 	.word	0x00000360


	//   ....[1]....
        /*0064*/ 	.word	0x000003e0


	//----- nvinfo : EIATTR_CRS_STACK_SIZE
	.align		4
.L_35:
        /*0068*/ 	.byte	0x04, 0x1e
        /*006a*/ 	.short	(.L_37 - .L_36)
.L_36:
        /*006c*/ 	.word	0x00000000


	//----- nvinfo : EIATTR_CBANK_PARAM_SIZE
	.align		4
.L_37:
        /*0070*/ 	.byte	0x03, 0x19
        /*0072*/ 	.short	0x0018


	//----- nvinfo : EIATTR_PARAM_CBANK
	.align		4
        /*0074*/ 	.byte	0x04, 0x0a
        /*0076*/ 	.short	(.L_39 - .L_38)
	.align		4
.L_38:
        /*0078*/ 	.word	index@(.nv.constant0.popcnt_dev)
        /*007c*/ 	.short	0x0380
        /*007e*/ 	.short	0x0018


	//----- nvinfo : EIATTR_SW_WAR
	.align		4
.L_39:
        /*0080*/ 	.byte	0x04, 0x36
        /*0082*/ 	.short	(.L_41 - .L_40)
.L_40:
        /*0084*/ 	.word	0x00000008
.L_41:


//--------------------- .nv.info.matrix_op_dev    --------------------------
	.section	.nv.info.matrix_op_dev,"",@"SHT_CUDA_INFO"
	.sectionflags	@""
	.align	4


	//----- nvinfo : EIATTR_CUDA_API_VERSION
	.align		4
        /*0000*/ 	.byte	0x04, 0x37
        /*0002*/ 	.short	(.L_43 - .L_42)
.L_42:
        /*0004*/ 	.word	0x00000082


	//----- nvinfo : EIATTR_KPARAM_INFO
	.align		4
.L_43:
        /*0008*/ 	.byte	0x04, 0x17
        /*000a*/ 	.short	(.L_45 - .L_44)
.L_44:
        /*000c*/ 	.word	0x00000000
        /*0010*/ 	.short	0x0006
        /*0012*/ 	.short	0x0028
        /*0014*/ 	.byte	0x00, 0xf0, 0x11, 0x00


	//----- nvinfo : EIATTR_KPARAM_INFO
	.align		4
.L_45:
        /*0018*/ 	.byte	0x04, 0x17
        /*001a*/ 	.short	(.L_47 - .L_46)
.L_46:
        /*001c*/ 	.word	0x00000000
        /*0020*/ 	.short	0x0005
        /*0022*/ 	.short	0x0024
        /*0024*/ 	.byte	0x00, 0xf0, 0x11, 0x00


	//----- nvinfo : EIATTR_KPARAM_INFO
	.align		4
.L_47:
        /*0028*/ 	.byte	0x04, 0x17
        /*002a*/ 	.short	(.L_49 - .L_48)
.L_48:
        /*002c*/ 	.word	0x00000000
        /*0030*/ 	.short	0x0004
        /*0032*/ 	.short	0x0020
        /*0034*/ 	.byte	0x00, 0xf0, 0x11, 0x00


	//----- nvinfo : EIATTR_KPARAM_INFO
	.align		4
.L_49:
        /*0038*/ 	.byte	0x04, 0x17
        /*003a*/ 	.short	(.L_51 - .L_50)
.L_50:
        /*003c*/ 	.word	0x00000000
        /*0040*/ 	.short	0x0003
        /*0042*/ 	.short	0x0018
        /*0044*/ 	.byte	0x00, 0xf5, 0x21, 0x00


	//----- nvinfo : EIATTR_KPARAM_INFO
	.align		4
.L_51:
        /*0048*/ 	.byte	0x04, 0x17
        /*004a*/ 	.short	(.L_53 - .L_52)
.L_52:
        /*004c*/ 	.word	0x00000000
        /*0050*/ 	.short	0x0002
        /*0052*/ 	.short	0x0010
        /*0054*/ 	.byte	0x00, 0xf5, 0x21, 0x00


	//----- nvinfo : EIATTR_KPARAM_INFO
	.align		4
.L_53:
        /*0058*/ 	.byte	0x04, 0x17
        /*005a*/ 	.short	(.L_55 - .L_54)
.L_54:
        /*005c*/ 	.word	0x00000000
        /*0060*/ 	.short	0x0001
        /*0062*/ 	.short	0x0008
        /*0064*/ 	.byte	0x00, 0xf5, 0x21, 0x00


	//----- nvinfo : EIATTR_KPARAM_INFO
	.align		4
.L_55:
        /*0068*/ 	.byte	0x04, 0x17
        /*006a*/ 	.short	(.L_57 - .L_56)
.L_56:
        /*006c*/ 	.word	0x00000000
        /*0070*/ 	.short	0x0000
        /*0072*/ 	.short	0x0000
        /*0074*/ 	.byte	0x00, 0xf5, 0x21, 0x00


	//----- nvinfo : EIATTR_SPARSE_MMA_MASK
	.align		4
.L_57:
        /*0078*/ 	.byte	0x03, 0x50
        /*007a*/ 	.short	0x0000


	//----- nvinfo : EIATTR_MAXREG_COUNT
	.align		4
        /*007c*/ 	.byte	0x03, 0x1b
        /*007e*/ 	.short	0x00ff


	//----- nvinfo : EIATTR_MERCURY_ISA_VERSION
	.align		4
        /*0080*/ 	.byte	0x03, 0x5f
        /*0082*/ 	.short	0x0101


	//----- nvinfo : EIATTR_VRC_CTA_INIT_COUNT
	.align		4
        /*0084*/ 	.byte	0x02, 0x4a
	.zero		1
	.zero		1


	//----- nvinfo : EIATTR_EXIT_INSTR_OFFSETS
	.align		4
        /*0088*/ 	.byte	0x04, 0x1c
        /*008a*/ 	.short	(.L_59 - .L_58)


	//   ....[0]....
.L_58:
        /*008c*/ 	.word	0x00000090


	//   ....[1]....
        /*0090*/ 	.word	0x00000b20


	//----- nvinfo : EIATTR_CRS_STACK_SIZE
	.align		4
.L_59:
        /*0094*/ 	.byte	0x04, 0x1e
        /*0096*/ 	.short	(.L_61 - .L_60)
.L_60:
        /*0098*/ 	.word	0x00000000


	//----- nvinfo : EIATTR_CBANK_PARAM_SIZE
	.align		4
.L_61:
        /*009c*/ 	.byte	0x03, 0x19
        /*009e*/ 	.short	0x002c


	//----- nvinfo : EIATTR_PARAM_CBANK
	.align		4
        /*00a0*/ 	.byte	0x04, 0x0a
        /*00a2*/ 	.short	(.L_63 - .L_62)
	.align		4
.L_62:
        /*00a4*/ 	.word	index@(.nv.constant0.matrix_op_dev)
        /*00a8*/ 	.short	0x0380
        /*00aa*/ 	.short	0x002c


	//----- nvinfo : EIATTR_SW_WAR
	.align		4
.L_63:
        /*00ac*/ 	.byte	0x04, 0x36
        /*00ae*/ 	.short	(.L_65 - .L_64)
.L_64:
        /*00b0*/ 	.word	0x00000008
.L_65:


//--------------------- .nv.info.init_dev         --------------------------
	.section	.nv.info.init_dev,"",@"SHT_CUDA_INFO"
	.sectionflags	@""
	.align	4


	//----- nvinfo : EIATTR_CUDA_API_VERSION
	.align		4
        /*0000*/ 	.byte	0x04, 0x37
        /*0002*/ 	.short	(.L_67 - .L_66)
.L_66:
        /*0004*/ 	.word	0x00000082


	//----- nvinfo : EIATTR_KPARAM_INFO
	.align		4
.L_67:
        /*0008*/ 	.byte	0x04, 0x17
        /*000a*/ 	.short	(.L_69 - .L_68)
.L_68:
        /*000c*/ 	.word	0x00000000
        /*0010*/ 	.short	0x0003
        /*0012*/ 	.short	0x0014
        /*0014*/ 	.byte	0x00, 0xf0, 0x11, 0x00


	//----- nvinfo : EIATTR_KPARAM_INFO
	.align		4
.L_69:
        /*0018*/ 	.byte	0x04, 0x17
        /*001a*/ 	.short	(.L_71 - .L_70)
.L_70:
        /*001c*/ 	.word	0x00000000
        /*0020*/ 	.short	0x0002
        /*0022*/ 	.short	0x0010
        /*0024*/ 	.byte	0x00, 0xf0, 0x11, 0x00


	//----- nvinfo : EIATTR_KPARAM_INFO
	.align		4
.L_71:
        /*0028*/ 	.byte	0x04, 0x17
        /*002a*/ 	.short	(.L_73 - .L_72)
.L_72:
        /*002c*/ 	.word	0x00000000
        /*0030*/ 	.short	0x0001
        /*0032*/ 	.short	0x0008
        /*0034*/ 	.byte	0x00, 0xf5, 0x21, 0x00


	//----- nvinfo : EIATTR_KPARAM_INFO
	.align		4
.L_73:
        /*0038*/ 	.byte	0x04, 0x17
        /*003a*/ 	.short	(.L_75 - .L_74)
.L_74:
        /*003c*/ 	.word	0x00000000
        /*0040*/ 	.short	0x0000
        /*0042*/ 	.short	0x0000
        /*0044*/ 	.byte	0x00, 0xf5, 0x21, 0x00


	//----- nvinfo : EIATTR_SPARSE_MMA_MASK
	.align		4
.L_75:
        /*0048*/ 	.byte	0x03, 0x50
        /*004a*/ 	.short	0x0000


	//----- nvinfo : EIATTR_MAXREG_COUNT
	.align		4
        /*004c*/ 	.byte	0x03, 0x1b
        /*004e*/ 	.short	0x00ff


	//----- nvinfo : EIATTR_MERCURY_ISA_VERSION
	.align		4
        /*0050*/ 	.byte	0x03, 0x5f
        /*0052*/ 	.short	0x0101


	//----- nvinfo : EIATTR_VRC_CTA_INIT_COUNT
	.align		4
        /*0054*/ 	.byte	0x02, 0x4a
	.zero		1
	.zero		1


	//----- nvinfo : EIATTR_EXIT_INSTR_OFFSETS
	.align		4
        /*0058*/ 	.byte	0x04, 0x1c
        /*005a*/ 	.short	(.L_77 - .L_76)


	//   ....[0]....
.L_76:
        /*005c*/ 	.word	0x00000070


	//   ....[1]....
        /*0060*/ 	.word	0x000001e0


	//----- nvinfo : EIATTR_CRS_STACK_SIZE
	.align		4
.L_77:
        /*0064*/ 	.byte	0x04, 0x1e
        /*0066*/ 	.short	(.L_79 - .L_78)
.L_78:
        /*0068*/ 	.word	0x00000000


	//----- nvinfo : EIATTR_CBANK_PARAM_SIZE
	.align		4
.L_79:
        /*006c*/ 	.byte	0x03, 0x19
        /*006e*/ 	.short	0x0018


	//----- nvinfo : EIATTR_PARAM_CBANK
	.align		4
        /*0070*/ 	.byte	0x04, 0x0a
        /*0072*/ 	.short	(.L_81 - .L_80)
	.align		4
.L_80:
        /*0074*/ 	.word	index@(.nv.constant0.init_dev)
        /*0078*/ 	.short	0x0380
        /*007a*/ 	.short	0x0018


	//----- nvinfo : EIATTR_SW_WAR
	.align		4
.L_81:
        /*007c*/ 	.byte	0x04, 0x36
        /*007e*/ 	.short	(.L_83 - .L_82)
.L_82:
        /*0080*/ 	.word	0x00000008
.L_83:


//--------------------- .nv.info.clear_buffers_dev --------------------------
	.section	.nv.info.clear_buffers_dev,"",@"SHT_CUDA_INFO"
	.sectionflags	@""
	.align	4


	//----- nvinfo : EIATTR_CUDA_API_VERSION
	.align		4
        /*0000*/ 	.byte	0x04, 0x37
        /*0002*/ 	.short	(.L_85 - .L_84)
.L_84:
        /*0004*/ 	.word	0x00000082


	//----- nvinfo : EIATTR_KPARAM_INFO
	.align		4
.L_85:
        /*0008*/ 	.byte	0x04, 0x17
        /*000a*/ 	.short	(.L_87 - .L_86)
.L_86:
        /*000c*/ 	.word	0x00000000
        /*0010*/ 	.short	0x0002
        /*0012*/ 	.short	0x0010
        /*0014*/ 	.byte	0x00, 0xf0, 0x11, 0x00


	//----- nvinfo : EIATTR_KPARAM_INFO
	.align		4
.L_87:
        /*0018*/ 	.byte	0x04, 0x17
        /*001a*/ 	.short	(.L_89 - .L_88)
.L_88:
        /*001c*/ 	.word	0x00000000
        /*0020*/ 	.short	0x0001
        /*0022*/ 	.short	0x0008
        /*0024*/ 	.byte	0x00, 0xf5, 0x21, 0x00


	//----- nvinfo : EIATTR_KPARAM_INFO
	.align		4
.L_89:
        /*0028*/ 	.byte	0x04, 0x17
        /*002a*/ 	.short	(.L_91 - .L_90)
.L_90:
        /*002c*/ 	.word	0x00000000
        /*0030*/ 	.short	0x0000
        /*0032*/ 	.short	0x0000
        /*0034*/ 	.byte	0x00, 0xf5, 0x21, 0x00


	//----- nvinfo : EIATTR_SPARSE_MMA_MASK
	.align		4
.L_91:
        /*0038*/ 	.byte	0x03, 0x50
        /*003a*/ 	.short	0x0000


	//----- nvinfo : EIATTR_MAXREG_COUNT
	.align		4
        /*003c*/ 	.byte	0x03, 0x1b
        /*003e*/ 	.short	0x00ff


	//----- nvinfo : EIATTR_MERCURY_ISA_VERSION
	.align		4
        /*0040*/ 	.byte	0x03, 0x5f
        /*0042*/ 	.short	0x0101


	//----- nvinfo : EIATTR_VRC_CTA_INIT_COUNT
	.align		4
        /*0044*/ 	.byte	0x02, 0x4a
	.zero		1
	.zero		1


	//----- nvinfo : EIATTR_EXIT_INSTR_OFFSETS
	.align		4
        /*0048*/ 	.byte	0x04, 0x1c
        /*004a*/ 	.short	(.L_93 - .L_92)


	//   ....[0]....
.L_92:
        /*004c*/ 	.word	0x00000070


	//   ....[1]....
        /*0050*/ 	.word	0x00000140


	//----- nvinfo : EIATTR_CRS_STACK_SIZE
	.align		4
.L_93:
        /*0054*/ 	.byte	0x04, 0x1e
        /*0056*/ 	.short	(.L_95 - .L_94)
.L_94:
        /*0058*/ 	.word	0x00000000


	//----- nvinfo : EIATTR_CBANK_PARAM_SIZE
	.align		4
.L_95:
        /*005c*/ 	.byte	0x03, 0x19
        /*005e*/ 	.short	0x0014


	//----- nvinfo : EIATTR_PARAM_CBANK
	.align		4
        /*0060*/ 	.byte	0x04, 0x0a
        /*0062*/ 	.short	(.L_97 - .L_96)
	.align		4
.L_96:
        /*0064*/ 	.word	index@(.nv.constant0.clear_buffers_dev)
        /*0068*/ 	.short	0x0380
        /*006a*/ 	.short	0x0014


	//----- nvinfo : EIATTR_SW_WAR
	.align		4
.L_97:
        /*006c*/ 	.byte	0x04, 0x36
        /*006e*/ 	.short	(.L_99 - .L_98)
.L_98:
        /*0070*/ 	.word	0x00000008
.L_99:


//--------------------- .nv.callgraph             --------------------------
	.section	.nv.callgraph,"",@"SHT_CUDA_CALLGRAPH"
	.align	4
	.sectionentsize	8
	.align		4
        /*0000*/ 	.word	0x00000000
	.align		4
        /*0004*/ 	.word	0xffffffff
	.align		4
        /*0008*/ 	.word	0x00000000
	.align		4
        /*000c*/ 	.word	0xfffffffe
	.align		4
        /*0010*/ 	.word	0x00000000
	.align		4
        /*0014*/ 	.word	0xfffffffd
	.align		4
        /*0018*/ 	.word	0x00000000
	.align		4
        /*001c*/ 	.word	0xfffffffc


//--------------------- .text.popcnt_dev          --------------------------
	.section	.text.popcnt_dev,"ax",@progbits
	.align	128
        .global         popcnt_dev
        .type           popcnt_dev,@function
        .size           popcnt_dev,(.L_x_19 - popcnt_dev)
        .other          popcnt_dev,@"STO_CUDA_ENTRY STV_DEFAULT"
popcnt_dev:
.text.popcnt_dev:
[----:B------:R-:W-:Y:S01]  /*0000*/  LDC R1, c[0x0][0x37c] ;  /* 0x0000df00ff017b82 */ /* 0x000fe20000000800 */
[----:B------:R-:W0:Y:S01]  /*0010*/  S2R R11, SR_TID.X ;  /* 0x00000000000b7919 */ /* 0x000e220000002100 */
[----:B------:R-:W1:Y:S01]  /*0020*/  LDCU.64 UR4, c[0x0][0x388] ;  /* 0x00007100ff0477ac */ /* 0x000e620008000a00 */
[----:B------:R-:W-:Y:S01]  /*0030*/  BSSY.RECONVERGENT B0, `(.L_x_0) ;  /* 0x000001b000007945 */ /* 0x000fe20003800200 */
[----:B------:R-:W-:Y:S01]  /*0040*/  IMAD.MOV.U32 R13, RZ, RZ, RZ ;  /* 0x000000ffff0d7224 */ /* 0x000fe200078e00ff */
[----:B------:R-:W0:Y:S01]  /*0050*/  S2R R0, SR_CTAID.X ;  /* 0x0000000000007919 */ /* 0x000e220000002500 */
[----:B------:R-:W2:Y:S01]  /*0060*/  LDCU UR8, c[0x0][0x360] ;  /* 0x00006c00ff0877ac */ /* 0x000ea20008000800 */
[----:B------:R-:W-:Y:S01]  /*0070*/  IMAD.MOV.U32 R10, RZ, RZ, RZ ;  /* 0x000000ffff0a7224 */ /* 0x000fe200078e00ff */
[----:B------:R-:W3:Y:S01]  /*0080*/  LDCU.64 UR6, c[0x0][0x358] ;  /* 0x00006b00ff0677ac */ /* 0x000ee20008000a00 */
[----:B-1----:R-:W-:Y:S01]  /*0090*/  UIMAD UR4, UR5, UR4, URZ ;  /* 0x00000004050472a4 */ /* 0x002fe2000f8e02ff */
[----:B--2---:R-:W-:Y:S01]  /*00a0*/  MOV R6, UR8 ;  /* 0x0000000800067c02 */ /* 0x004fe20008000f00 */
[----:B0-----:R-:W-:-:S05]  /*00b0*/  IMAD R2, R0, UR8, R11 ;  /* 0x0000000800027c24 */ /* 0x001fca000f8e020b */
[----:B------:R-:W-:-:S13]  /*00c0*/  ISETP.GE.U32.AND P0, PT, R2, UR4, PT ;  /* 0x0000000402007c0c */ /* 0x000fda000bf06070 */
[----:B---3--:R-:W-:Y:S05]  /*00d0*/  @P0 BRA `(.L_x_1) ;  /* 0x0000000000400947 */ /* 0x008fea0003800000 */
[----:B------:R-:W0:Y:S01]  /*00e0*/  LDC.64 R4, c[0x0][0x380] ;  /* 0x0000e000ff047b82 */ /* 0x000e220000000a00 */
[----:B------:R-:W1:Y:S01]  /*00f0*/  LDCU UR5, c[0x0][0x370] ;  /* 0x00006e00ff0577ac */ /* 0x000e620008000800 */
[----:B------:R-:W-:Y:S02]  /*0100*/  HFMA2 R10, -RZ, RZ, 0, 0 ;  /* 0x00000000ff0a7431 */ /* 0x000fe400000001ff */
[----:B------:R-:W-:Y:S02]  /*0110*/  IMAD.MOV.U32 R7, RZ, RZ, R2 ;  /* 0x000000ffff077224 */ /* 0x000fe400078e0002 */
[----:B------:R-:W-:Y:S02]  /*0120*/  IMAD.MOV.U32 R13, RZ, RZ, RZ ;  /* 0x000000ffff0d7224 */ /* 0x000fe400078e00ff */
[----:B-1----:R-:W-:-:S07]  /*0130*/  IMAD R12, R6, UR5, RZ ;  /* 0x00000005060c7c24 */ /* 0x002fce000f8e02ff */
.L_x_2:
[----:B0-----:R-:W-:-:S06]  /*0140*/  IMAD.WIDE R2, R7, 0x8, R4 ;  /* 0x0000000807027825 */ /* 0x001fcc00078e0204 */
[----:B------:R-:W2:Y:S01]  /*0150*/  LDG.E.64.CONSTANT R2, desc[UR6][R2.64] ;  /* 0x0000000602027981 */ /* 0x000ea2000c1e9b00 */
[----:B------:R-:W-:-:S05]  /*0160*/  IMAD.IADD R7, R12, 0x1, R7 ;  /* 0x000000010c077824 */ /* 0x000fca00078e0207 */
[----:B------:R-:W-:Y:S01]  /*0170*/  ISETP.GE.U32.AND P0, PT, R7, UR4, PT ;  /* 0x0000000407007c0c */ /* 0x000fe2000bf06070 */
[----:B--2---:R-:W-:Y:S08]  /*0180*/  POPC R8, R2 ;  /* 0x0000000200087309 */ /* 0x004ff00000000000 */
[----:B------:R-:W0:Y:S02]  /*0190*/  POPC R9, R3 ;  /* 0x0000000300097309 */ /* 0x000e240000000000 */
[----:B0-----:R-:W-:-:S05]  /*01a0*/  IMAD.IADD R8, R8, 0x1, R9 ;  /* 0x0000000108087824 */ /* 0x001fca00078e0209 */
[----:B------:R-:W-:-:S04]  /*01b0*/  IADD3 R13, P1, PT, R8, R13, RZ ;  /* 0x0000000d080d7210 */ /* 0x000fc80007f3e0ff */
[----:B------:R-:W-:Y:S01]  /*01c0*/  IADD3.X R10, PT, PT, RZ, R10, RZ, P1, !PT ;  /* 0x0000000aff0a7210 */ /* 0x000fe20000ffe4ff */
[----:B------:R-:W-:Y:S08]  /*01d0*/  @!P0 BRA `(.L_x_2) ;  /* 0xfffffffc00d88947 */ /* 0x000ff0000383ffff */
.L_x_1:
[----:B------:R-:W-:Y:S05]  /*01e0*/  BSYNC.RECONVERGENT B0 ;  /* 0x0000000000007941 */ /* 0x000fea0003800200 */
.L_x_0:
[----:B------:R-:W0:Y:S01]  /*01f0*/  S2UR UR5, SR_CgaCtaId ;  /* 0x00000000000579c3 */ /* 0x000e220000008800 */
[----:B------:R-:W-:Y:S01]  /*0200*/  UMOV UR4, 0x400 ;  /* 0x0000040000047882 */ /* 0x000fe20000000000 */
[----:B------:R-:W-:Y:S01]  /*0210*/  ISETP.GE.U32.AND P1, PT, R6, 0x2, PT ;  /* 0x000000020600780c */ /* 0x000fe20003f26070 */
[----:B------:R-:W-:Y:S01]  /*0220*/  IMAD.MOV.U32 R2, RZ, RZ, R13 ;  /* 0x000000ffff027224 */ /* 0x000fe200078e000d */
[----:B------:R-:W-:Y:S01]  /*0230*/  ISETP.NE.AND P0, PT, R11, RZ, PT ;  /* 0x000000ff0b00720c */ /* 0x000fe20003f05270 */
[----:B------:R-:W-:Y:S01]  /*0240*/  IMAD.MOV.U32 R3, RZ, RZ, R10 ;  /* 0x000000ffff037224 */ /* 0x000fe200078e000a */
[----:B0-----:R-:W-:-:S06]  /*0250*/  ULEA UR4, UR5, UR4, 0x18 ;  /* 0x0000000405047291 */ /* 0x001fcc000f8ec0ff */
[----:B------:R-:W-:-:S05]  /*0260*/  LEA R7, R11, UR4, 0x3 ;  /* 0x000000040b077c11 */ /* 0x000fca000f8e18ff */
[----:B------:R0:W-:Y:S01]  /*0270*/  STS.64 [R7], R2 ;  /* 0x0000000207007388 */ /* 0x0001e20000000a00 */
[----:B------:R-:W-:Y:S06]  /*0280*/  BAR.SYNC.DEFER_BLOCKING 0x0 ;  /* 0x0000000000007b1d */ /* 0x000fec0000010000 */
[----:B------:R-:W-:Y:S05]  /*0290*/  @!P1 BRA `(.L_x_3) ;  /* 0x0000000000309947 */ /* 0x000fea0003800000 */
.L_x_4:
[----:B------:R-:W-:-:S04]  /*02a0*/  SHF.R.U32.HI R10, RZ, 0x1, R6 ;  /* 0x00000001ff0a7819 */ /* 0x000fc80000011606 */
[----:B------:R-:W-:-:S13]  /*02b0*/  ISETP.GE.U32.AND P1, PT, R11, R10, PT ;  /* 0x0000000a0b00720c */ /* 0x000fda0003f26070 */
[----:B------:R-:W-:Y:S01]  /*02c0*/  @!P1 LEA R8, R10, R7, 0x3 ;  /* 0x000000070a089211 */ /* 0x000fe200078e18ff */
[----:B------:R-:W-:Y:S04]  /*02d0*/  @!P1 LDS.64 R4, [R7] ;  /* 0x0000000007049984 */ /* 0x000fe80000000a00 */
[----:B0-----:R-:W0:Y:S02]  /*02e0*/  @!P1 LDS.64 R2, [R8] ;  /* 0x0000000008029984 */ /* 0x001e240000000a00 */
[----:B0-----:R-:W-:-:S05]  /*02f0*/  @!P1 IADD3 R2, P2, PT, R2, R4, RZ ;  /* 0x0000000402029210 */ /* 0x001fca0007f5e0ff */
[----:B------:R-:W-:-:S05]  /*0300*/  @!P1 IMAD.X R3, R3, 0x1, R5, P2 ;  /* 0x0000000103039824 */ /* 0x000fca00010e0605 */
[----:B------:R1:W-:Y:S01]  /*0310*/  @!P1 STS.64 [R7], R2 ;  /* 0x0000000207009388 */ /* 0x0003e20000000a00 */
[----:B------:R-:W-:Y:S01]  /*0320*/  BAR.SYNC.DEFER_BLOCKING 0x0 ;  /* 0x0000000000007b1d */ /* 0x000fe20000010000 */
[----:B------:R-:W-:Y:S02]  /*0330*/  ISETP.GT.U32.AND P1, PT, R6, 0x3, PT ;  /* 0x000000030600780c */ /* 0x000fe40003f24070 */
[----:B------:R-:W-:-:S11]  /*0340*/  MOV R6, R10 ;  /* 0x0000000a00067202 */ /* 0x000fd60000000f00 */
[----:B-1----:R-:W-:Y:S05]  /*0350*/  @P1 BRA `(.L_x_4) ;  /* 0xfffffffc00d01947 */ /* 0x002fea000383ffff */
.L_x_3:
[----:B------:R-:W-:Y:S05]  /*0360*/  @P0 EXIT ;  /* 0x000000000000094d */ /* 0x000fea0003800000 */
[----:B------:R-:W1:Y:S01]  /*0370*/  S2UR UR5, SR_CgaCtaId ;  /* 0x00000000000579c3 */ /* 0x000e620000008800 */
[----:B------:R-:W-:-:S07]  /*0380*/  UMOV UR4, 0x400 ;  /* 0x0000040000047882 */ /* 0x000fce0000000000 */
[----:B------:R-:W2:Y:S01]  /*0390*/  LDC.64 R4, c[0x0][0x390] ;  /* 0x0000e400ff047b82 */ /* 0x000ea20000000a00 */
[----:B-1----:R-:W-:Y:S01]  /*03a0*/  ULEA UR4, UR5, UR4, 0x18 ;  /* 0x0000000405047291 */ /* 0x002fe2000f8ec0ff */
[----:B--2---:R-:W-:-:S08]  /*03b0*/  IMAD.WIDE.U32 R4, R0, 0x8, R4 ;  /* 0x0000000800047825 */ /* 0x004fd000078e0004 */
[----:B0-----:R-:W0:Y:S04]  /*03c0*/  LDS.64 R2, [UR4] ;  /* 0x00000004ff027984 */ /* 0x001e280008000a00 */
[----:B0-----:R-:W-:Y:S01]  /*03d0*/  STG.E.64 desc[UR6][R4.64], R2 ;  /* 0x0000000204007986 */ /* 0x001fe2000c101b06 */
[----:B------:R-:W-:Y:S05]  /*03e0*/  EXIT ;  /* 0x000000000000794d */ /* 0x000fea0003800000 */
.L_x_5:
[----:B------:R-:W-:-:S00]  /*03f0*/  BRA `(.L_x_5) ;  /* 0xfffffffc00fc7947 */ /* 0x000fc0000383ffff */
[----:B------:R-:W-:-:S00]  /*0400*/  NOP ;  /* 0x0000000000007918 */ /* 0x000fc00000000000 */
[----:B------:R-:W-:-:S00]  /*0410*/  NOP ;  /* 0x0000000000007918 */ /* 0x000fc00000000000 */
[----:B------:R-:W-:-:S00]  /*0420*/  NOP ;  /* 0x0000000000007918 */ /* 0x000fc00000000000 */
[----:B------:R-:W-:-:S00]  /*0430*/  NOP ;  /* 0x0000000000007918 */ /* 0x000fc00000000000 */
[----:B------:R-:W-:-:S00]  /*0440*/  NOP ;  /* 0x0000000000007918 */ /* 0x000fc00000000000 */
[----:B------:R-:W-:-:S00]  /*0450*/  NOP ;  /* 0x0000000000007918 */ /* 0x000fc00000000000 */
[----:B------:R-:W-:-:S00]  /*0460*/  NOP ;  /* 0x0000000000007918 */ /* 0x000fc00000000000 */
[----:B------:R-:W-:-:S00]  /*0470*/  NOP ;  /* 0x0000000000007918 */ /* 0x000fc00000000000 */
.L_x_19:


//--------------------- .text.matrix_op_dev       --------------------------
	.section	.text.matrix_op_dev,"ax",@progbits
	.align	128
        .global         matrix_op_dev
        .type           matrix_op_dev,@function
        .size           matrix_op_dev,(.L_x_20 - matrix_op_dev)
        .other          matrix_op_dev,@"STO_CUDA_ENTRY STV_DEFAULT"
matrix_op_dev:
.text.matrix_op_dev:
[----:B------:R-:W-:Y:S01]  /*0000*/  LDC R1, c[0x0][0x37c] ;  /* 0x0000df00ff017b82 */ /* 0x000fe20000000800 */
[----:B------:R-:W0:Y:S07]  /*0010*/  S2R R2, SR_TID.X ;  /* 0x0000000000027919 */ /* 0x000e2e0000002100 */
[----:B------:R-:W0:Y:S01]  /*0020*/  S2UR UR6, SR_CTAID.X ;  /* 0x00000000000679c3 */ /* 0x000e220000002500 */
[----:B------:R-:W1:Y:S01]  /*0030*/  LDCU UR4, c[0x0][0x3a8] ;  /* 0x00007500ff0477ac */ /* 0x000e620008000800 */
[----:B------:R-:W1:Y:S06]  /*0040*/  LDCU UR5, c[0x0][0x3a0] ;  /* 0x00007400ff0577ac */ /* 0x000e6c0008000800 */
[----:B------:R-:W0:Y:S01]  /*0050*/  LDC R3, c[0x0][0x360] ;  /* 0x0000d800ff037b82 */ /* 0x000e220000000800 */
[----:B-1----:R-:W-:Y:S01]  /*0060*/  UIMAD UR4, UR4, UR5, URZ ;  /* 0x00000005040472a4 */ /* 0x002fe2000f8e02ff */
[----:B0-----:R-:W-:-:S05]  /*0070*/  IMAD R2, R3, UR6, R2 ;  /* 0x0000000603027c24 */ /* 0x001fca000f8e0202 */
[----:B------:R-:W-:-:S13]  /*0080*/  ISETP.GE.U32.AND P0, PT, R2, UR4, PT ;  /* 0x0000000402007c0c */ /* 0x000fda000bf06070 */
[----:B------:R-:W-:Y:S05]  /*0090*/  @P0 EXIT ;  /* 0x000000000000094d */ /* 0x000fea0003800000 */
[----:B------:R-:W0:Y:S01]  /*00a0*/  LDCU UR5, c[0x0][0x370] ;  /* 0x00006e00ff0577ac */ /* 0x000e220008000800 */
[----:B------:R-:W1:Y:S01]  /*00b0*/  LDCU.64 UR6, c[0x0][0x358] ;  /* 0x00006b00ff0677ac */ /* 0x000e620008000a00 */
[----:B------:R-:W2:Y:S01]  /*00c0*/  LDCU.64 UR8, c[0x0][0x390] ;  /* 0x00007200ff0877ac */ /* 0x000ea20008000a00 */
[----:B0-----:R-:W-:-:S07]  /*00d0*/  IMAD R3, R3, UR5, RZ ;  /* 0x0000000503037c24 */ /* 0x001fce000f8e02ff */
.L_x_13:
[----:B0-----:R-:W0:Y:S08]  /*00e0*/  LDC R5, c[0x0][0x3a8] ;  /* 0x0000ea00ff057b82 */ /* 0x001e300000000800 */
[----:B------:R-:W3:Y:S01]  /*00f0*/  LDC.64 R10, c[0x0][0x388] ;  /* 0x0000e200ff0a7b82 */ /* 0x000ee20000000a00 */
[----:B0-----:R-:W0:Y:S01]  /*0100*/  I2F.U32.RP R0, R5 ;  /* 0x0000000500007306 */ /* 0x001e220000209000 */
[----:B------:R-:W-:-:S07]  /*0110*/  ISETP.NE.U32.AND P2, PT, R5, RZ, PT ;  /* 0x000000ff0500720c */ /* 0x000fce0003f45070 */
[----:B0-----:R-:W0:Y:S02]  /*0120*/  MUFU.RCP R0, R0 ;  /* 0x0000000000007308 */ /* 0x001e240000001000 */
[----:B0-----:R-:W-:-:S06]  /*0130*/  VIADD R6, R0, 0xffffffe ;  /* 0x0ffffffe00067836 */ /* 0x001fcc0000000000 */
[----:B------:R0:W4:Y:S02]  /*0140*/  F2I.FTZ.U32.TRUNC.NTZ R7, R6 ;  /* 0x0000000600077305 */ /* 0x000124000021f000 */
[----:B0-----:R-:W-:Y:S02]  /*0150*/  HFMA2 R6, -RZ, RZ, 0, 0 ;  /* 0x00000000ff067431 */ /* 0x001fe400000001ff */
[----:B----4-:R-:W-:-:S04]  /*0160*/  IMAD.MOV R4, RZ, RZ, -R7 ;  /* 0x000000ffff047224 */ /* 0x010fc800078e0a07 */
[----:B------:R-:W-:-:S04]  /*0170*/  IMAD R9, R4, R5, RZ ;  /* 0x0000000504097224 */ /* 0x000fc800078e02ff */
[----:B------:R-:W-:-:S06]  /*0180*/  IMAD.HI.U32 R7, R7, R9, R6 ;  /* 0x0000000907077227 */ /* 0x000fcc00078e0006 */
[----:B------:R-:W-:Y:S02]  /*0190*/  IMAD.HI.U32 R9, R7, R2, RZ ;  /* 0x0000000207097227 */ /* 0x000fe400078e00ff */
[----:B------:R-:W0:Y:S02]  /*01a0*/  LDC.64 R6, c[0x0][0x398] ;  /* 0x0000e600ff067b82 */ /* 0x000e240000000a00 */
[----:B------:R-:W-:-:S04]  /*01b0*/  IMAD.MOV R4, RZ, RZ, -R9 ;  /* 0x000000ffff047224 */ /* 0x000fc800078e0a09 */
[----:B------:R-:W-:-:S05]  /*01c0*/  IMAD R4, R5, R4, R2 ;  /* 0x0000000405047224 */ /* 0x000fca00078e0202 */
[----:B------:R-:W-:-:S13]  /*01d0*/  ISETP.GE.U32.AND P0, PT, R4, R5, PT ;  /* 0x000000050400720c */ /* 0x000fda0003f06070 */
[----:B------:R-:W-:Y:S01]  /*01e0*/  @P0 IMAD.IADD R4, R4, 0x1, -R5 ;  /* 0x0000000104040824 */ /* 0x000fe200078e0a05 */
[----:B------:R-:W-:-:S04]  /*01f0*/  @P0 IADD3 R9, PT, PT, R9, 0x1, RZ ;  /* 0x0000000109090810 */ /* 0x000fc80007ffe0ff */
[----:B------:R-:W-:-:S13]  /*0200*/  ISETP.GE.U32.AND P1, PT, R4, R5, PT ;  /* 0x000000050400720c */ /* 0x000fda0003f26070 */
[----:B------:R-:W-:Y:S01]  /*0210*/  @P1 VIADD R9, R9, 0x1 ;  /* 0x0000000109091836 */ /* 0x000fe20000000000 */
[----:B------:R-:W-:-:S05]  /*0220*/  @!P2 LOP3.LUT R9, RZ, R5, RZ, 0x33, !PT ;  /* 0x00000005ff09a212 */ /* 0x000fca00078e33ff */
[----:B0-----:R-:W-:-:S05]  /*0230*/  IMAD.WIDE R6, R9, 0x4, R6 ;  /* 0x0000000409067825 */ /* 0x001fca00078e0206 */
[----:B-1----:R-:W4:Y:S01]  /*0240*/  LDG.E.CONSTANT R4, desc[UR6][R6.64] ;  /* 0x0000000606047981 */ /* 0x002f22000c1e9900 */
[----:B---3--:R-:W-:-:S05]  /*0250*/  IMAD.WIDE R10, R2, 0x8, R10 ;  /* 0x00000008020a7825 */ /* 0x008fca00078e020a */
[----:B------:R0:W5:Y:S01]  /*0260*/  LDG.E.64 R14, desc[UR6][R10.64] ;  /* 0x000000060a0e7981 */ /* 0x000162000c1e1b00 */
[----:B------:R-:W-:Y:S01]  /*0270*/  IMAD.MOV R8, RZ, RZ, -R9 ;  /* 0x000000ffff087224 */ /* 0x000fe200078e0a09 */
[----:B------:R-:W-:Y:S03]  /*0280*/  BSSY.RECONVERGENT B0, `(.L_x_6) ;  /* 0x0000087000007945 */ /* 0x000fe60003800200 */
[----:B------:R-:W-:Y:S01]  /*0290*/  IMAD R8, R5, R8, R2 ;  /* 0x0000000805087224 */ /* 0x000fe200078e0202 */
[----:B------:R-:W-:-:S04]  /*02a0*/  IADD3 R2, PT, PT, R3, R2, RZ ;  /* 0x0000000203027210 */ /* 0x000fc80007ffe0ff */
[----:B------:R-:W-:Y:S02]  /*02b0*/  ISETP.GE.U32.AND P0, PT, R2, UR4, PT ;  /* 0x0000000402007c0c */ /* 0x000fe4000bf06070 */
[----:B----4-:R-:W-:-:S13]  /*02c0*/  ISETP.GE.AND P1, PT, R4, 0x1, PT ;  /* 0x000000010400780c */ /* 0x010fda0003f26270 */
[----:B0-----:R-:W-:Y:S05]  /*02d0*/  @!P1 BRA `(.L_x_7) ;  /* 0x0000000800049947 */ /* 0x001fea0003800000 */
[----:B------:R-:W0:Y:S01]  /*02e0*/  LDCU UR5, c[0x0][0x3a4] ;  /* 0x00007480ff0577ac */ /* 0x000e220008000800 */
[C---:B------:R-:W-:Y:S01]  /*02f0*/  ISETP.GE.U32.AND P2, PT, R4.reuse, 0x8, PT ;  /* 0x000000080400780c */ /* 0x040fe20003f46070 */
[----:B------:R-:W-:Y:S01]  /*0300*/  BSSY.RECONVERGENT B1, `(.L_x_8) ;  /* 0x000003b000017945 */ /* 0x000fe20003800200 */
[----:B------:R-:W-:Y:S01]  /*0310*/  LOP3.LUT R7, R4, 0x7, RZ, 0xc0, !PT ;  /* 0x0000000704077812 */ /* 0x000fe200078ec0ff */
[----:B------:R-:W-:-:S03]  /*0320*/  IMAD.MOV.U32 R20, RZ, RZ, RZ ;  /* 0x000000ffff147224 */ /* 0x000fc600078e00ff */
[----:B------:R-:W-:Y:S01]  /*0330*/  ISETP.NE.AND P1, PT, R7, RZ, PT ;  /* 0x000000ff0700720c */ /* 0x000fe20003f25270 */
[----:B0-----:R-:W-:-:S05]  /*0340*/  IMAD R9, R9, UR5, RZ ;  /* 0x0000000509097c24 */ /* 0x001fca000f8e02ff */
[----:B------:R-:W-:Y:S01]  /*0350*/  SHF.R.S32.HI R21, RZ, 0x1f, R9 ;  /* 0x0000001fff157819 */ /* 0x000fe20000011409 */
[----:B------:R-:W-:Y:S06]  /*0360*/  @!P2 BRA `(.L_x_9) ;  /* 0x0000000000d0a947 */ /* 0x000fec0003800000 */
[----:B------:R-:W-:Y:S01]  /*0370*/  LOP3.LUT R20, R4, 0x7ffffff8, RZ, 0xc0, !PT ;  /* 0x7ffffff804147812 */ /* 0x000fe200078ec0ff */
[----:B------:R-:W-:-:S03]  /*0380*/  IMAD.MOV.U32 R6, RZ, RZ, RZ ;  /* 0x000000ffff067224 */ /* 0x000fc600078e00ff */
[----:B------:R-:W-:-:S07]  /*0390*/  IADD3 R0, PT, PT, -R20, RZ, RZ ;  /* 0x000000ff14007210 */ /* 0x000fce0007ffe1ff */
.L_x_10:
[----:B------:R-:W-:Y:S01]  /*03a0*/  IADD3 R12, P2, PT, R9, R6, RZ ;  /* 0x00000006090c7210 */ /* 0x000fe20007f5e0ff */
[----:B------:R-:W0:Y:S04]  /*03b0*/  LDC.64 R16, c[0x0][0x380] ;  /* 0x0000e000ff107b82 */ /* 0x000e280000000a00 */
[----:B------:R-:W-:Y:S01]  /*03c0*/  IMAD.X R13, RZ, RZ, R21, P2 ;  /* 0x000000ffff0d7224 */ /* 0x000fe200010e0615 */
[----:B--2---:R-:W-:-:S04]  /*03d0*/  LEA R28, P2, R12, UR8, 0x2 ;  /* 0x000000080c1c7c11 */ /* 0x004fc8000f8410ff */
[----:B------:R-:W-:-:S05]  /*03e0*/  LEA.HI.X R29, R12, UR9, R13, 0x2, P2 ;  /* 0x000000090c1d7c11 */ /* 0x000fca00090f140d */
[----:B------:R-:W2:Y:S04]  /*03f0*/  LDG.E.CONSTANT R12, desc[UR6][R28.64] ;  /* 0x000000061c0c7981 */ /* 0x000ea8000c1e9900 */
[----:B------:R-:W3:Y:S04]  /*0400*/  LDG.E.CONSTANT R13, desc[UR6][R28.64+0x4] ;  /* 0x000004061c0d7981 */ /* 0x000ee8000c1e9900 */
[----:B------:R-:W4:Y:S04]  /*0410*/  LDG.E.CONSTANT R22, desc[UR6][R28.64+0x8] ;  /* 0x000008061c167981 */ /* 0x000f28000c1e9900 */
[----:B------:R-:W4:Y:S01]  /*0420*/  LDG.E.CONSTANT R23, desc[UR6][R28.64+0xc] ;  /* 0x00000c061c177981 */ /* 0x000f22000c1e9900 */
[----:B--2---:R-:W-:-:S02]  /*0430*/  IMAD R19, R12, R5, R8 ;  /* 0x000000050c137224 */ /* 0x004fc400078e0208 */
[----:B---3--:R-:W-:Y:S02]  /*0440*/  IMAD R13, R13, R5, R8 ;  /* 0x000000050d0d7224 */ /* 0x008fe400078e0208 */
[----:B0-----:R-:W-:-:S04]  /*0450*/  IMAD.WIDE.U32 R18, R19, 0x8, R16 ;  /* 0x0000000813127825 */ /* 0x001fc800078e0010 */
[----:B------:R-:W-:Y:S02]  /*0460*/  IMAD.WIDE.U32 R24, R13, 0x8, R16 ;  /* 0x000000080d187825 */ /* 0x000fe400078e0010 */
[----:B------:R-:W2:Y:S04]  /*0470*/  LDG.E.64.CONSTANT R18, desc[UR6][R18.64] ;  /* 0x0000000612127981 */ /* 0x000ea8000c1e9b00 */
[----:B------:R-:W2:Y:S01]  /*0480*/  LDG.E.64.CONSTANT R12, desc[UR6][R24.64] ;  /* 0x00000006180c7981 */ /* 0x000ea2000c1e9b00 */
[-CC-:B----4-:R-:W-:Y:S02]  /*0490*/  IMAD R22, R22, R5.reuse, R8.reuse ;  /* 0x0000000516167224 */ /* 0x190fe400078e0208 */
[----:B------:R-:W-:Y:S01]  /*04a0*/  IMAD R26, R23, R5, R8 ;  /* 0x00000005171a7224 */ /* 0x000fe200078e0208 */
[----:B--2--5:R-:W-:-:S02]  /*04b0*/  LOP3.LUT R23, R12, R18, R14, 0xfe, !PT ;  /* 0x000000120c177212 */ /* 0x024fc400078efe0e */
[----:B------:R-:W-:Y:S01]  /*04c0*/  LOP3.LUT R27, R13, R19, R15, 0xfe, !PT ;  /* 0x000000130d1b7212 */ /* 0x000fe200078efe0f */
[--C-:B------:R-:W-:Y:S01]  /*04d0*/  IMAD.WIDE.U32 R14, R22, 0x8, R16.reuse ;  /* 0x00000008160e7825 */ /* 0x100fe200078e0010 */
[----:B------:R-:W2:Y:S03]  /*04e0*/  LDG.E.CONSTANT R19, desc[UR6][R28.64+0x14] ;  /* 0x000014061c137981 */ /* 0x000ea6000c1e9900 */
[----:B------:R-:W-:Y:S01]  /*04f0*/  IMAD.WIDE.U32 R12, R26, 0x8, R16 ;  /* 0x000000081a0c7825 */ /* 0x000fe200078e0010 */
[----:B------:R-:W3:Y:S04]  /*0500*/  LDG.E.CONSTANT R18, desc[UR6][R28.64+0x18] ;  /* 0x000018061c127981 */ /* 0x000ee8000c1e9900 */
[----:B------:R-:W4:Y:S04]  /*0510*/  LDG.E.64.CONSTANT R14, desc[UR6][R14.64] ;  /* 0x000000060e0e7981 */ /* 0x000f28000c1e9b00 */
[----:B------:R-:W4:Y:S04]  /*0520*/  LDG.E.64.CONSTANT R12, desc[UR6][R12.64] ;  /* 0x000000060c0c7981 */ /* 0x000f28000c1e9b00 */
[----:B------:R-:W4:Y:S04]  /*0530*/  LDG.E.CONSTANT R26, desc[UR6][R28.64+0x10] ;  /* 0x000010061c1a7981 */ /* 0x000f28000c1e9900 */
[----:B------:R-:W4:Y:S01]  /*0540*/  LDG.E.CONSTANT R22, desc[UR6][R28.64+0x1c] ;  /* 0x00001c061c167981 */ /* 0x000f22000c1e9900 */
[----:B--2---:R-:W-:-:S02]  /*0550*/  IMAD R19, R19, R5, R8 ;  /* 0x0000000513137224 */ /* 0x004fc400078e0208 */
[--C-:B---3--:R-:W-:Y:S01]  /*0560*/  IMAD R18, R18, R5, R8.reuse ;  /* 0x0000000512127224 */ /* 0x108fe200078e0208 */
[----:B----4-:R-:W-:Y:S02]  /*0570*/  LOP3.LUT R25, R13, R15, R27, 0xfe, !PT ;  /* 0x0000000f0d197212 */ /* 0x010fe400078efe1b */
[----:B------:R-:W-:Y:S01]  /*0580*/  LOP3.LUT R23, R12, R14, R23, 0xfe, !PT ;  /* 0x0000000e0c177212 */ /* 0x000fe200078efe17 */
[----:B------:R-:W-:Y:S02]  /*0590*/  IMAD R27, R26, R5, R8 ;  /* 0x000000051a1b7224 */ /* 0x000fe400078e0208 */
[----:B------:R-:W-:-:S04]  /*05a0*/  IMAD.WIDE.U32 R12, R19, 0x8, R16 ;  /* 0x00000008130c7825 */ /* 0x000fc800078e0010 */
[----:B------:R-:W-:Y:S02]  /*05b0*/  IMAD R15, R22, R5, R8 ;  /* 0x00000005160f7224 */ /* 0x000fe400078e0208 */
[--C-:B------:R-:W-:Y:S01]  /*05c0*/  IMAD.WIDE.U32 R26, R27, 0x8, R16.reuse ;  /* 0x000000081b1a7825 */ /* 0x100fe200078e0010 */
[----:B------:R-:W2:Y:S03]  /*05d0*/  LDG.E.64.CONSTANT R12, desc[UR6][R12.64] ;  /* 0x000000060c0c7981 */ /* 0x000ea6000c1e9b00 */
[----:B------:R-:W-:-:S04]  /*05e0*/  IMAD.WIDE.U32 R18, R18, 0x8, R16 ;  /* 0x0000000812127825 */ /* 0x000fc800078e0010 */
[----:B------:R-:W-:Y:S02]  /*05f0*/  IMAD.WIDE.U32 R16, R15, 0x8, R16 ;  /* 0x000000080f107825 */ /* 0x000fe400078e0010 */
[----:B------:R-:W2:Y:S04]  /*0600*/  LDG.E.64.CONSTANT R14, desc[UR6][R26.64] ;  /* 0x000000061a0e7981 */ /* 0x000ea8000c1e9b00 */
[----:B------:R-:W3:Y:S04]  /*0610*/  LDG.E.64.CONSTANT R18, desc[UR6][R18.64] ;  /* 0x0000000612127981 */ /* 0x000ee8000c1e9b00 */
[----:B------:R-:W3:Y:S01]  /*0620*/  LDG.E.64.CONSTANT R16, desc[UR6][R16.64] ;  /* 0x0000000610107981 */ /* 0x000ee2000c1e9b00 */
[----:B------:R-:W-:-:S04]  /*0630*/  IADD3 R0, PT, PT, R0, 0x8, RZ ;  /* 0x0000000800007810 */ /* 0x000fc80007ffe0ff */
[----:B------:R-:W-:Y:S01]  /*0640*/  ISETP.NE.AND P2, PT, R0, RZ, PT ;  /* 0x000000ff0000720c */ /* 0x000fe20003f45270 */
[----:B------:R-:W-:Y:S01]  /*0650*/  VIADD R6, R6, 0x8 ;  /* 0x0000000806067836 */ /* 0x000fe20000000000 */
[----:B--2---:R-:W-:Y:S02]  /*0660*/  LOP3.LUT R23, R12, R14, R23, 0xfe, !PT ;  /* 0x0000000e0c177212 */ /* 0x004fe400078efe17 */
[----:B------:R-:W-:Y:S02]  /*0670*/  LOP3.LUT R15, R13, R15, R25, 0xfe, !PT ;  /* 0x0000000f0d0f7212 */ /* 0x000fe400078efe19 */
[----:B---3--:R-:W-:Y:S02]  /*0680*/  LOP3.LUT R14, R16, R18, R23, 0xfe, !PT ;  /* 0x00000012100e7212 */ /* 0x008fe400078efe17 */
[----:B------:R-:W-:-:S05]  /*0690*/  LOP3.LUT R15, R17, R19, R15, 0xfe, !PT ;  /* 0x00000013110f7212 */ /* 0x000fca00078efe0f */
[----:B------:R-:W-:Y:S05]  /*06a0*/  @P2 BRA `(.L_x_10) ;  /* 0xfffffffc003c2947 */ /* 0x000fea000383ffff */
.L_x_9:
[----:B--2---:R-:W-:Y:S05]  /*06b0*/  BSYNC.RECONVERGENT B1 ;  /* 0x0000000000017941 */ /* 0x004fea0003800200 */
.L_x_8:
[----:B------:R-:W-:Y:S05]  /*06c0*/  @!P1 BRA `(.L_x_7) ;  /* 0x0000000400089947 */ /* 0x000fea0003800000 */
[----:B------:R-:W-:Y:S01]  /*06d0*/  ISETP.GE.U32.AND P1, PT, R7, 0x4, PT ;  /* 0x000000040700780c */ /* 0x000fe20003f26070 */
[----:B------:R-:W-:Y:S01]  /*06e0*/  BSSY.RECONVERGENT B1, `(.L_x_11) ;  /* 0x000001f000017945 */ /* 0x000fe20003800200 */
[----:B------:R-:W-:-:S04]  /*06f0*/  LOP3.LUT R0, R4, 0x3, RZ, 0xc0, !PT ;  /* 0x0000000304007812 */ /* 0x000fc800078ec0ff */
[----:B------:R-:W-:-:S07]  /*0700*/  ISETP.NE.AND P2, PT, R0, RZ, PT ;  /* 0x000000ff0000720c */ /* 0x000fce0003f45270 */
[----:B------:R-:W-:Y:S06]  /*0710*/  @!P1 BRA `(.L_x_12) ;  /* 0x00000000006c9947 */ /* 0x000fec0003800000 */
[----:B------:R-:W0:Y:S01]  /*0720*/  LDCU.64 UR10, c[0x0][0x390] ;  /* 0x00007200ff0a77ac */ /* 0x000e220008000a00 */
[----:B------:R-:W-:Y:S01]  /*0730*/  IADD3 R6, P1, PT, R9, R20, RZ ;  /* 0x0000001409067210 */ /* 0x000fe20007f3e0ff */
[----:B------:R-:W1:Y:S03]  /*0740*/  LDC.64 R12, c[0x0][0x380] ;  /* 0x0000e000ff0c7b82 */ /* 0x000e660000000a00 */
[----:B------:R-:W-:Y:S02]  /*0750*/  IADD3.X R7, PT, PT, RZ, R21, RZ, P1, !PT ;  /* 0x00000015ff077210 */ /* 0x000fe40000ffe4ff */
[----:B0-----:R-:W-:-:S04]  /*0760*/  LEA R22, P1, R6, UR10, 0x2 ;  /* 0x0000000a06167c11 */ /* 0x001fc8000f8210ff */
[----:B------:R-:W-:-:S05]  /*0770*/  LEA.HI.X R23, R6, UR11, R7, 0x2, P1 ;  /* 0x0000000b06177c11 */ /* 0x000fca00088f1407 */
[----:B------:R-:W2:Y:S04]  /*0780*/  LDG.E.CONSTANT R7, desc[UR6][R22.64+0x4] ;  /* 0x0000040616077981 */ /* 0x000ea8000c1e9900 */
[----:B------:R-:W3:Y:S04]  /*0790*/  LDG.E.CONSTANT R6, desc[UR6][R22.64] ;  /* 0x0000000616067981 */ /* 0x000ee8000c1e9900 */
[----:B------:R-:W4:Y:S04]  /*07a0*/  LDG.E.CONSTANT R16, desc[UR6][R22.64+0x8] ;  /* 0x0000080616107981 */ /* 0x000f28000c1e9900 */
[----:B------:R-:W4:Y:S01]  /*07b0*/  LDG.E.CONSTANT R17, desc[UR6][R22.64+0xc] ;  /* 0x00000c0616117981 */ /* 0x000f22000c1e9900 */
[----:B--2---:R-:W-:-:S02]  /*07c0*/  IMAD R7, R7, R5, R8 ;  /* 0x0000000507077224 */ /* 0x004fc400078e0208 */
[-CC-:B---3--:R-:W-:Y:S02]  /*07d0*/  IMAD R19, R6, R5.reuse, R8.reuse ;  /* 0x0000000506137224 */ /* 0x188fe400078e0208 */
[----:B----4-:R-:W-:Y:S02]  /*07e0*/  IMAD R25, R16, R5, R8 ;  /* 0x0000000510197224 */ /* 0x010fe400078e0208 */
[----:B-1----:R-:W-:-:S04]  /*07f0*/  IMAD.WIDE.U32 R18, R19, 0x8, R12 ;  /* 0x0000000813127825 */ /* 0x002fc800078e000c */
[----:B------:R-:W-:Y:S02]  /*0800*/  IMAD R27, R17, R5, R8 ;  /* 0x00000005111b7224 */ /* 0x000fe400078e0208 */
[--C-:B------:R-:W-:Y:S01]  /*0810*/  IMAD.WIDE.U32 R16, R7, 0x8, R12.reuse ;  /* 0x0000000807107825 */ /* 0x100fe200078e000c */
[----:B------:R-:W2:Y:S03]  /*0820*/  LDG.E.64.CONSTANT R18, desc[UR6][R18.64] ;  /* 0x0000000612127981 */ /* 0x000ea6000c1e9b00 */
[--C-:B------:R-:W-:Y:S02]  /*0830*/  IMAD.WIDE.U32 R6, R25, 0x8, R12.reuse ;  /* 0x0000000819067825 */ /* 0x100fe400078e000c */
[----:B------:R-:W2:Y:S02]  /*0840*/  LDG.E.64.CONSTANT R16, desc[UR6][R16.64] ;  /* 0x0000000610107981 */ /* 0x000ea4000c1e9b00 */
[----:B------:R-:W-:-:S02]  /*0850*/  IMAD.WIDE.U32 R12, R27, 0x8, R12 ;  /* 0x000000081b0c7825 */ /* 0x000fc400078e000c */
[----:B------:R-:W2:Y:S04]  /*0860*/  LDG.E.64.CONSTANT R6, desc[UR6][R6.64] ;  /* 0x0000000606067981 */ /* 0x000ea8000c1e9b00 */
[----:B------:R-:W3:Y:S01]  /*0870*/  LDG.E.64.CONSTANT R12, desc[UR6][R12.64] ;  /* 0x000000060c0c7981 */ /* 0x000ee2000c1e9b00 */
[----:B------:R-:W-:Y:S01]  /*0880*/  VIADD R20, R20, 0x4 ;  /* 0x0000000414147836 */ /* 0x000fe20000000000 */
[----:B--2---:R-:W-:Y:S02]  /*0890*/  LOP3.LUT R23, R6, R18, R16, 0xfe, !PT ;  /* 0x0000001206177212 */ /* 0x004fe400078efe10 */
[----:B------:R-:W-:Y:S02]  /*08a0*/  LOP3.LUT R22, R7, R19, R17, 0xfe, !PT ;  /* 0x0000001307167212 */ /* 0x000fe400078efe11 */
[----:B---3-5:R-:W-:-:S02]  /*08b0*/  LOP3.LUT R14, R14, R23, R12, 0xfe, !PT ;  /* 0x000000170e0e7212 */ /* 0x028fc400078efe0c */
[----:B------:R-:W-:-:S07]  /*08c0*/  LOP3.LUT R15, R15, R22, R13, 0xfe, !PT ;  /* 0x000000160f0f7212 */ /* 0x000fce00078efe0d */
.L_x_12:
[----:B------:R-:W-:Y:S05]  /*08d0*/  BSYNC.RECONVERGENT B1 ;  /* 0x0000000000017941 */ /* 0x000fea0003800200 */
.L_x_11:
[----:B------:R-:W-:Y:S05]  /*08e0*/  @!P2 BRA `(.L_x_7) ;  /* 0x000000000080a947 */ /* 0x000fea0003800000 */
[----:B------:R-:W-:Y:S02]  /*08f0*/  ISETP.NE.AND P2, PT, R0, 0x1, PT ;  /* 0x000000010000780c */ /* 0x000fe40003f45270 */
[----:B------:R-:W-:-:S04]  /*0900*/  LOP3.LUT R4, R4, 0x1, RZ, 0xc0, !PT ;  /* 0x0000000104047812 */ /* 0x000fc800078ec0ff */
[----:B------:R-:W-:-:S07]  /*0910*/  ISETP.NE.U32.AND P1, PT, R4, 0x1, PT ;  /* 0x000000010400780c */ /* 0x000fce0003f25070 */
[----:B------:R-:W0:Y:S01]  /*0920*/  @P2 LDC.64 R6, c[0x0][0x390] ;  /* 0x0000e400ff062b82 */ /* 0x000e220000000a00 */
[----:B------:R-:W-:Y:S02]  /*0930*/  @P2 IADD3 R0, P3, PT, R9, R20, RZ ;  /* 0x0000001409002210 */ /* 0x000fe40007f7e0ff */
[----:B------:R-:W-:-:S03]  /*0940*/  @P2 IADD3 R20, PT, PT, R20, 0x2, RZ ;  /* 0x0000000214142810 */ /* 0x000fc60007ffe0ff */
[----:B------:R-:W-:Y:S01]  /*0950*/  @P2 IMAD.X R4, RZ, RZ, R21, P3 ;  /* 0x000000ffff042224 */ /* 0x000fe200018e0615 */
[----:B------:R-:W-:Y:S01]  /*0960*/  @!P1 IADD3 R9, P3, PT, R9, R20, RZ ;  /* 0x0000001409099210 */ /* 0x000fe20007f7e0ff */
[----:B------:R-:W1:Y:S08]  /*0970*/  @!P1 LDC.64 R12, c[0x0][0x390] ;  /* 0x0000e400ff0c9b82 */ /* 0x000e700000000a00 */
[----:B------:R-:W2:Y:S01]  /*0980*/  @P2 LDC.64 R18, c[0x0][0x380] ;  /* 0x0000e000ff122b82 */ /* 0x000ea20000000a00 */
[----:B0-----:R-:W-:-:S04]  /*0990*/  @P2 LEA R6, P4, R0, R6, 0x2 ;  /* 0x0000000600062211 */ /* 0x001fc800078810ff */
[----:B------:R-:W-:Y:S02]  /*09a0*/  @P2 LEA.HI.X R7, R0, R7, R4, 0x2, P4 ;  /* 0x0000000700072211 */ /* 0x000fe400020f1404 */
[----:B------:R-:W-:Y:S02]  /*09b0*/  @!P1 IADD3.X R0, PT, PT, RZ, R21, RZ, P3, !PT ;  /* 0x00000015ff009210 */ /* 0x000fe40001ffe4ff */
[C---:B-1----:R-:W-:Y:S01]  /*09c0*/  @!P1 LEA R16, P3, R9.reuse, R12, 0x2 ;  /* 0x0000000c09109211 */ /* 0x042fe200078610ff */
[----:B------:R-:W3:Y:S03]  /*09d0*/  @P2 LDG.E.CONSTANT R4, desc[UR6][R6.64+0x4] ;  /* 0x0000040606042981 */ /* 0x000ee6000c1e9900 */
[----:B------:R-:W-:Y:S02]  /*09e0*/  @!P1 LEA.HI.X R17, R9, R13, R0, 0x2, P3 ;  /* 0x0000000d09119211 */ /* 0x000fe400018f1400 */
[----:B------:R-:W4:Y:S01]  /*09f0*/  @P2 LDG.E.CONSTANT R0, desc[UR6][R6.64] ;  /* 0x0000000606002981 */ /* 0x000f22000c1e9900 */
[----:B------:R-:W0:Y:S03]  /*0a00*/  @!P1 LDC.64 R12, c[0x0][0x380] ;  /* 0x0000e000ff0c9b82 */ /* 0x000e260000000a00 */
[----:B------:R-:W2:Y:S01]  /*0a10*/  @!P1 LDG.E.CONSTANT R16, desc[UR6][R16.64] ;  /* 0x0000000610109981 */ /* 0x000ea2000c1e9900 */
[----:B---3--:R-:W-:-:S02]  /*0a20*/  @P2 IMAD R9, R4, R5, R8 ;  /* 0x0000000504092224 */ /* 0x008fc400078e0208 */
[----:B----4-:R-:W-:-:S04]  /*0a30*/  @P2 IMAD R21, R0, R5, R8 ;  /* 0x0000000500152224 */ /* 0x010fc800078e0208 */
[----:B--2---:R-:W-:-:S04]  /*0a40*/  @P2 IMAD.WIDE.U32 R20, R21, 0x8, R18 ;  /* 0x0000000815142825 */ /* 0x004fc800078e0012 */
[----:B------:R-:W-:Y:S02]  /*0a50*/  @P2 IMAD.WIDE.U32 R18, R9, 0x8, R18 ;  /* 0x0000000809122825 */ /* 0x000fe400078e0012 */
[----:B------:R-:W2:Y:S02]  /*0a60*/  @P2 LDG.E.64.CONSTANT R20, desc[UR6][R20.64] ;  /* 0x0000000614142981 */ /* 0x000ea4000c1e9b00 */
[----:B------:R-:W-:Y:S02]  /*0a70*/  @!P1 IMAD R5, R16, R5, R8 ;  /* 0x0000000510059224 */ /* 0x000fe400078e0208 */
[----:B------:R-:W2:Y:S02]  /*0a80*/  @P2 LDG.E.64.CONSTANT R18, desc[UR6][R18.64] ;  /* 0x0000000612122981 */ /* 0x000ea4000c1e9b00 */
[----:B0-----:R-:W-:-:S06]  /*0a90*/  @!P1 IMAD.WIDE.U32 R12, R5, 0x8, R12 ;  /* 0x00000008050c9825 */ /* 0x001fcc00078e000c */
[----:B------:R-:W3:Y:S01]  /*0aa0*/  @!P1 LDG.E.64.CONSTANT R12, desc[UR6][R12.64] ;  /* 0x000000060c0c9981 */ /* 0x000ee2000c1e9b00 */
[----:B--2--5:R-:W-:Y:S02]  /*0ab0*/  @P2 LOP3.LUT R14, R14, R20, R18, 0xfe, !PT ;  /* 0x000000140e0e2212 */ /* 0x024fe400078efe12 */
[----:B------:R-:W-:Y:S02]  /*0ac0*/  @P2 LOP3.LUT R15, R15, R21, R19, 0xfe, !PT ;  /* 0x000000150f0f2212 */ /* 0x000fe400078efe13 */
[----:B---3--:R-:W-:Y:S02]  /*0ad0*/  @!P1 LOP3.LUT R14, R12, R14, RZ, 0xfc, !PT ;  /* 0x0000000e0c0e9212 */ /* 0x008fe400078efcff */
[----:B------:R-:W-:-:S07]  /*0ae0*/  @!P1 LOP3.LUT R15, R13, R15, RZ, 0xfc, !PT ;  /* 0x0000000f0d0f9212 */ /* 0x000fce00078efcff */
.L_x_7:
[----:B--2---:R-:W-:Y:S05]  /*0af0*/  BSYNC.RECONVERGENT B0 ;  /* 0x0000000000007941 */ /* 0x004fea0003800200 */
.L_x_6:
[----:B-----5:R0:W-:Y:S01]  /*0b00*/  STG.E.64 desc[UR6][R10.64], R14 ;  /* 0x0000000e0a007986 */ /* 0x0201e2000c101b06 */
[----:B------:R-:W-:Y:S05]  /*0b10*/  @!P0 BRA `(.L_x_13) ;  /* 0xfffffff400708947 */ /* 0x000fea000383ffff */
[----:B------:R-:W-:Y:S05]  /*0b20*/  EXIT ;  /* 0x000000000000794d */ /* 0x000fea0003800000 */
.L_x_14:
        /* <DEDUP_REMOVED lines=13> */
.L_x_20:


//--------------------- .text.init_dev            --------------------------
	.section	.text.init_dev,"ax",@progbits
	.align	128
        .global         init_dev
        .type           init_dev,@function
        .size           init_dev,(.L_x_21 - init_dev)
        .other          init_dev,@"STO_CUDA_ENTRY STV_DEFAULT"
init_dev:
.text.init_dev:
[----:B------:R-:W-:Y:S01]  /*0000*/  LDC R1, c[0x0][0x37c] ;  /* 0x0000df00ff017b82 */ /* 0x000fe20000000800 */
[----:B------:R-:W0:Y:S07]  /*0010*/  S2R R0, SR_TID.X ;  /* 0x0000000000007919 */ /* 0x000e2e0000002100 */
[----:B------:R-:W0:Y:S01]  /*0020*/  S2UR UR4, SR_CTAID.X ;  /* 0x00000000000479c3 */ /* 0x000e220000002500 */
[----:B------:R-:W1:Y:S07]  /*0030*/  LDCU UR5, c[0x0][0x390] ;  /* 0x00007200ff0577ac */ /* 0x000e6e0008000800 */
[----:B------:R-:W0:Y:S02]  /*0040*/  LDC R13, c[0x0][0x360] ;  /* 0x0000d800ff0d7b82 */ /* 0x000e240000000800 */
[----:B0-----:R-:W-:-:S05]  /*0050*/  IMAD R0, R13, UR4, R0 ;  /* 0x000000040d007c24 */ /* 0x001fca000f8e0200 */
[----:B-1----:R-:W-:-:S13]  /*0060*/  ISETP.GE.AND P0, PT, R0, UR5, PT ;  /* 0x0000000500007c0c */ /* 0x002fda000bf06270 */
[----:B------:R-:W-:Y:S05]  /*0070*/  @P0 EXIT ;  /* 0x000000000000094d */ /* 0x000fea0003800000 */
[----:B------:R-:W0:Y:S01]  /*0080*/  LDC.64 R2, c[0x0][0x380] ;  /* 0x0000e000ff027b82 */ /* 0x000e220000000a00 */
[----:B------:R-:W1:Y:S01]  /*0090*/  LDCU UR4, c[0x0][0x370] ;  /* 0x00006e00ff0477ac */ /* 0x000e620008000800 */
[----:B------:R-:W2:Y:S06]  /*00a0*/  LDCU.64 UR6, c[0x0][0x358] ;  /* 0x00006b00ff0677ac */ /* 0x000eac0008000a00 */
[----:B------:R-:W3:Y:S01]  /*00b0*/  LDC.64 R4, c[0x0][0x388] ;  /* 0x0000e200ff047b82 */ /* 0x000ee20000000a00 */
[----:B------:R-:W4:Y:S01]  /*00c0*/  LDCU UR8, c[0x0][0x394] ;  /* 0x00007280ff0877ac */ /* 0x000f220008000800 */
[----:B-1----:R-:W-:-:S07]  /*00d0*/  IMAD R13, R13, UR4, RZ ;  /* 0x000000040d0d7c24 */ /* 0x002fce000f8e02ff */
.L_x_15:
[----:B-1----:R-:W-:Y:S01]  /*00e0*/  SHF.R.S32.HI R7, RZ, 0x1f, R0 ;  /* 0x0000001fff077819 */ /* 0x002fe20000011400 */
[----:B------:R-:W-:-:S03]  /*00f0*/  IMAD.MOV.U32 R6, RZ, RZ, 0x1 ;  /* 0x00000001ff067424 */ /* 0x000fc600078e00ff */
[----:B------:R-:W-:-:S04]  /*0100*/  LEA.HI R7, R7, R0, RZ, 0x6 ;  /* 0x0000000007077211 */ /* 0x000fc800078f30ff */
[----:B------:R-:W-:Y:S02]  /*0110*/  LOP3.LUT R9, R7, 0xffffffc0, RZ, 0xc0, !PT ;  /* 0xffffffc007097812 */ /* 0x000fe400078ec0ff */
[----:B------:R-:W-:Y:S02]  /*0120*/  SHF.R.S32.HI R7, RZ, 0x6, R7 ;  /* 0x00000006ff077819 */ /* 0x000fe40000011407 */
[----:B------:R-:W-:-:S03]  /*0130*/  IADD3 R9, PT, PT, R9, 0x3f, -R0 ;  /* 0x0000003f09097810 */ /* 0x000fc60007ffe800 */
[----:B----4-:R-:W-:Y:S01]  /*0140*/  IMAD R11, R0, UR8, R7 ;  /* 0x00000008000b7c24 */ /* 0x010fe2000f8e0207 */
[CC--:B------:R-:W-:Y:S01]  /*0150*/  SHF.L.U64.HI R7, R6.reuse, R9.reuse, RZ ;  /* 0x0000000906077219 */ /* 0x0c0fe200000102ff */
[----:B------:R-:W-:Y:S01]  /*0160*/  IMAD.IADD R0, R13, 0x1, R0 ;  /* 0x000000010d007824 */ /* 0x000fe200078e0200 */
[----:B------:R-:W-:Y:S01]  /*0170*/  SHF.L.U32 R6, R6, R9, RZ ;  /* 0x0000000906067219 */ /* 0x000fe200000006ff */
[----:B---3--:R-:W-:-:S03]  /*0180*/  IMAD.WIDE.U32 R8, R11, 0x8, R4 ;  /* 0x000000080b087825 */ /* 0x008fc600078e0004 */
[----:B------:R-:W-:Y:S01]  /*0190*/  ISETP.GE.AND P0, PT, R0, UR5, PT ;  /* 0x0000000500007c0c */ /* 0x000fe2000bf06270 */
[----:B0-----:R-:W-:Y:S01]  /*01a0*/  IMAD.WIDE.U32 R10, R11, 0x8, R2 ;  /* 0x000000080b0a7825 */ /* 0x001fe200078e0002 */
[----:B--2---:R1:W-:Y:S04]  /*01b0*/  STG.E.64 desc[UR6][R8.64], R6 ;  /* 0x0000000608007986 */ /* 0x0043e8000c101b06 */
[----:B------:R1:W-:Y:S07]  /*01c0*/  STG.E.64 desc[UR6][R10.64], R6 ;  /* 0x000000060a007986 */ /* 0x0003ee000c101b06 */
[----:B------:R-:W-:Y:S05]  /*01d0*/  @!P0 BRA `(.L_x_15) ;  /* 0xfffffffc00c08947 */ /* 0x000fea000383ffff */
[----:B------:R-:W-:Y:S05]  /*01e0*/  EXIT ;  /* 0x000000000000794d */ /* 0x000fea0003800000 */
.L_x_16:
        /* <DEDUP_REMOVED lines=9> */
.L_x_21:


//--------------------- .text.clear_buffers_dev   --------------------------
	.section	.text.clear_buffers_dev,"ax",@progbits
	.align	128
        .global         clear_buffers_dev
        .type           clear_buffers_dev,@function
        .size           clear_buffers_dev,(.L_x_22 - clear_buffers_dev)
        .other          clear_buffers_dev,@"STO_CUDA_ENTRY STV_DEFAULT"
clear_buffers_dev:
.text.clear_buffers_dev:
        /* <DEDUP_REMOVED lines=12> */
[----:B-1----:R-:W-:-:S07]  /*00c0*/  IMAD R11, R11, UR4, RZ ;  /* 0x000000040b0b7c24 */ /* 0x002fce000f8e02ff */
.L_x_17:
[----:B---3--:R-:W-:-:S04]  /*00d0*/  IMAD.WIDE R2, R0, 0x8, R6 ;  /* 0x0000000800027825 */ /* 0x008fc800078e0206 */
[----:B0-----:R-:W-:Y:S01]  /*00e0*/  IMAD.WIDE R4, R0, 0x8, R8 ;  /* 0x0000000800047825 */ /* 0x001fe200078e0208 */
[----:B--2---:R1:W-:Y:S01]  /*00f0*/  STG.E.64 desc[UR6][R2.64], RZ ;  /* 0x000000ff02007986 */ /* 0x0043e2000c101b06 */
[----:B------:R-:W-:-:S03]  /*0100*/  IADD3 R0, PT, PT, R11, R0, RZ ;  /* 0x000000000b007210 */ /* 0x000fc60007ffe0ff */
[----:B------:R1:W-:Y:S01]  /*0110*/  STG.E.64 desc[UR6][R4.64], RZ ;  /* 0x000000ff04007986 */ /* 0x0003e2000c101b06 */
[----:B------:R-:W-:-:S13]  /*0120*/  ISETP.GE.AND P0, PT, R0, UR5, PT ;  /* 0x0000000500007c0c */ /* 0x000fda000bf06270 */
[----:B-1----:R-:W-:Y:S05]  /*0130*/  @!P0 BRA `(.L_x_17) ;  /* 0xfffffffc00e48947 */ /* 0x002fea000383ffff */
[----:B------:R-:W-:Y:S05]  /*0140*/  EXIT ;  /* 0x000000000000794d */ /* 0x000fea0003800000 */
.L_x_18:
        /* <DEDUP_REMOVED lines=11> */
.L_x_22:


//--------------------- .nv.shared.popcnt_dev     --------------------------
	.section	.nv.shared.popcnt_dev,"aw",@nobits
	.sectionflags	@""
	.align	8
.nv.shared.popcnt_dev:
	.zero		9216


//--------------------- .nv.shared.reserved.0     --------------------------
	.section	.nv.shared.reserved.0,"aw",@nobits
	.weak		__nv_reservedSMEM_offset_0_alias
	.size		__nv_reservedSMEM_offset_0_alias, 0, 64
	.other		__nv_reservedSMEM_offset_0_alias,@"STO_CUDA_RESERVED_SHARED STV_DEFAULT"
__nv_reservedSMEM_offset_0_alias:
	.zero		0
	.zero		64


//--------------------- .nv.constant0.popcnt_dev  --------------------------
	.section	.nv.constant0.popcnt_dev,"a",@progbits
	.sectionflags	@""
	.align	4
.nv.constant0.popcnt_dev:
	.zero		920


//--------------------- .nv.constant0.matrix_op_dev --------------------------
	.section	.nv.constant0.matrix_op_dev,"a",@progbits
	.sectionflags	@""
	.align	4
.nv.constant0.matrix_op_dev:
	.zero		940


//--------------------- .nv.constant0.init_dev    --------------------------
	.section	.nv.constant0.init_dev,"a",@progbits
	.sectionflags	@""
	.align	4
.nv.constant0.init_dev:
	.zero		920


//--------------------- .nv.constant0.clear_buffers_dev --------------------------
	.section	.nv.constant0.clear_buffers_dev,"a",@progbits
	.sectionflags	@""
	.align	4
.nv.constant0.clear_buffers_dev:
	.zero		916


//--------------------- SYMBOLS --------------------------

	.type		.nv.reservedSmem.offset0,@object
	.size		.nv.reservedSmem.offset0,0x4
	.type		.nv.reservedSmem.cap,@object
	.size		.nv.reservedSmem.cap,0x4
